	.target	sm_100a

	.elftype	@"ET_EXEC"


//--------------------- .note.nv.tkinfo           --------------------------
	.section	.note.nv.tkinfo,"",@"SHT_NOTE"
	.sectionflags	@"SHF_NOTE_NV_TKINFO"
	.tkinfo
        /*0018*/ 	.word	0x00000081
        /*0030*/ 	.string	""
        /*0030*/ 	.string	"ptxas-blackwell"
        /*0030*/ 	.string	"Cuda compilation tools, release 12.9, V12.9.86"
        /*0030*/ 	.string	"Build cuda_12.9.r12.9/compiler.36037853_0"
        /*0030*/ 	.string	"-v  -suppress-debug-info  -lineinfo  -arch sm_100a "



//--------------------- .note.nv.cuver            --------------------------
	.section	.note.nv.cuver,"",@"SHT_NOTE"
	.sectionflags	@"SHF_NOTE_NV_CUVER"
        /*0018*/ 	.short	0x0001
        /*001a*/ 	.short	0x0064
        /*001c*/ 	.short	0x0001
        /*001e*/ 	.short	0x0000
        /*0020*/ 	.short	0x0001
        /*0022*/ 	.short	0x0000


//--------------------- .nv.info                  --------------------------
	.section	.nv.info,"",@"SHT_CUDA_INFO"
	.align	4


	//----- nvinfo : EIATTR_REGCOUNT
	.align		4
        /*0000*/ 	.byte	0x04, 0x2f
        /*0002*/ 	.short	(.L_4 - .L_3)
	.align		4
.L_3:
        /*0004*/ 	.word	index@(gluon_tcgen05)
        /*0008*/ 	.word	0x00000047


	//----- nvinfo : EIATTR_FRAME_SIZE
	.align		4
.L_4:
        /*000c*/ 	.byte	0x04, 0x11
        /*000e*/ 	.short	(.L_6 - .L_5)
	.align		4
.L_5:
        /*0010*/ 	.word	index@($__internal_2_$__cuda_sm10x_tcgen05_guardrail_trap_unallocated_columns_being_dealloced)
        /*0014*/ 	.word	0x00000000


	//----- nvinfo : EIATTR_FRAME_SIZE
	.align		4
.L_6:
        /*0018*/ 	.byte	0x04, 0x11
        /*001a*/ 	.short	(.L_8 - .L_7)
	.align		4
.L_7:
        /*001c*/ 	.word	index@($__internal_1_$__cuda_sm10x_tcgen05_guardrail_trap_phase_invalid_during_alloc)
        /*0020*/ 	.word	0x00000000


	//----- nvinfo : EIATTR_FRAME_SIZE
	.align		4
.L_8:
        /*0024*/ 	.byte	0x04, 0x11
        /*0026*/ 	.short	(.L_10 - .L_9)
	.align		4
.L_9:
        /*0028*/ 	.word	index@($__internal_0_$__cuda_sm10x_tcgen05_guardrail_trap_col_being_dealloced_not_returned_by_alloc)
        /*002c*/ 	.word	0x00000000


	//----- nvinfo : EIATTR_FRAME_SIZE
	.align		4
.L_10:
        /*0030*/ 	.byte	0x04, 0x11
        /*0032*/ 	.short	(.L_12 - .L_11)
	.align		4
.L_11:
        /*0034*/ 	.word	index@(gluon_tcgen05)
        /*0038*/ 	.word	0x00000000


	//----- nvinfo : EIATTR_MIN_STACK_SIZE
	.align		4
.L_12:
        /*003c*/ 	.byte	0x04, 0x12
        /*003e*/ 	.short	(.L_14 - .L_13)
	.align		4
.L_13:
        /*0040*/ 	.word	index@(gluon_tcgen05)
        /*0044*/ 	.word	0x00000000
.L_14:


//--------------------- .nv.info.gluon_tcgen05    --------------------------
	.section	.nv.info.gluon_tcgen05,"",@"SHT_CUDA_INFO"
	.sectionflags	@""
	.align	4


	//----- nvinfo : EIATTR_CUDA_API_VERSION
	.align		4
        /*0000*/ 	.byte	0x04, 0x37
        /*0002*/ 	.short	(.L_16 - .L_15)
.L_15:
        /*0004*/ 	.word	0x00000081


	//----- nvinfo : EIATTR_KPARAM_INFO
	.align		4
.L_16:
        /*0008*/ 	.byte	0x04, 0x17
        /*000a*/ 	.short	(.L_18 - .L_17)
.L_17:
        /*000c*/ 	.word	0x00000000
        /*0010*/ 	.short	0x000a
        /*0012*/ 	.short	0x0048
        /*0014*/ 	.byte	0x00, 0xf4, 0x21, 0x00


	//----- nvinfo : EIATTR_KPARAM_INFO
	.align		4
.L_18:
        /*0018*/ 	.byte	0x04, 0x17
        /*001a*/ 	.short	(.L_20 - .L_19)
.L_19:
        /*001c*/ 	.word	0x00000000
        /*0020*/ 	.short	0x0009
        /*0022*/ 	.short	0x0040
        /*0024*/ 	.byte	0x00, 0xf4, 0x21, 0x00


	//----- nvinfo : EIATTR_KPARAM_INFO
	.align		4
.L_20:
        /*0028*/ 	.byte	0x04, 0x17
        /*002a*/ 	.short	(.L_22 - .L_21)
.L_21:
        /*002c*/ 	.word	0x00000000
        /*0030*/ 	.short	0x0008
        /*0032*/ 	.short	0x0038
        /*0034*/ 	.byte	0x00, 0xf0, 0x21, 0x00


	//----- nvinfo : EIATTR_KPARAM_INFO
	.align		4
.L_22:
        /*0038*/ 	.byte	0x04, 0x17
        /*003a*/ 	.short	(.L_24 - .L_23)
.L_23:
        /*003c*/ 	.word	0x00000000
        /*0040*/ 	.short	0x0007
        /*0042*/ 	.short	0x0030
        /*0044*/ 	.byte	0x00, 0xf0, 0x21, 0x00


	//----- nvinfo : EIATTR_KPARAM_INFO
	.align		4
.L_24:
        /*0048*/ 	.byte	0x04, 0x17
        /*004a*/ 	.short	(.L_26 - .L_25)
.L_25:
        /*004c*/ 	.word	0x00000000
        /*0050*/ 	.short	0x0006
        /*0052*/ 	.short	0x0028
        /*0054*/ 	.byte	0x00, 0xf0, 0x21, 0x00


	//----- nvinfo : EIATTR_KPARAM_INFO
	.align		4
.L_26:
        /*0058*/ 	.byte	0x04, 0x17
        /*005a*/ 	.short	(.L_28 - .L_27)
.L_27:
        /*005c*/ 	.word	0x00000000
        /*0060*/ 	.short	0x0005
        /*0062*/ 	.short	0x0020
        /*0064*/ 	.byte	0x00, 0xf0, 0x11, 0x00


	//----- nvinfo : EIATTR_KPARAM_INFO
	.align		4
.L_28:
        /*0068*/ 	.byte	0x04, 0x17
        /*006a*/ 	.short	(.L_30 - .L_29)
.L_29:
        /*006c*/ 	.word	0x00000000
        /*0070*/ 	.short	0x0004
        /*0072*/ 	.short	0x001c
        /*0074*/ 	.byte	0x00, 0xf0, 0x11, 0x00


	//----- nvinfo : EIATTR_KPARAM_INFO
	.align		4
.L_30:
        /*0078*/ 	.byte	0x04, 0x17
        /*007a*/ 	.short	(.L_32 - .L_31)
.L_31:
        /*007c*/ 	.word	0x00000000
        /*0080*/ 	.short	0x0003
        /*0082*/ 	.short	0x0018
        /*0084*/ 	.byte	0x00, 0xf0, 0x11, 0x00


	//----- nvinfo : EIATTR_KPARAM_INFO
	.align		4
.L_32:
        /*0088*/ 	.byte	0x04, 0x17
        /*008a*/ 	.short	(.L_34 - .L_33)
.L_33:
        /*008c*/ 	.word	0x00000000
        /*0090*/ 	.short	0x0002
        /*0092*/ 	.short	0x0010
        /*0094*/ 	.byte	0x00, 0xf4, 0x21, 0x00


	//----- nvinfo : EIATTR_KPARAM_INFO
	.align		4
.L_34:
        /*0098*/ 	.byte	0x04, 0x17
        /*009a*/ 	.short	(.L_36 - .L_35)
.L_35:
        /*009c*/ 	.word	0x00000000
        /*00a0*/ 	.short	0x0001
        /*00a2*/ 	.short	0x0008
        /*00a4*/ 	.byte	0x00, 0xf4, 0x21, 0x00


	//----- nvinfo : EIATTR_KPARAM_INFO
	.align		4
.L_36:
        /*00a8*/ 	.byte	0x04, 0x17
        /*00aa*/ 	.short	(.L_38 - .L_37)
.L_37:
        /*00ac*/ 	.word	0x00000000
        /*00b0*/ 	.short	0x0000
        /*00b2*/ 	.short	0x0000
        /*00b4*/ 	.byte	0x00, 0xf4, 0x21, 0x00


	//----- nvinfo : EIATTR_AT_ENTRY_FRAGMENTS
	.align		4
.L_38:
        /*00b8*/ 	.byte	0x04, 0x4f
        /*00ba*/ 	.short	(.L_40 - .L_39)


	//   ....[0]....
.L_39:
        /*00bc*/ 	.word	0x00000004


	//----- nvinfo : EIATTR_RESERVED_SMEM_USED
	.align		4
.L_40:
        /*00c0*/ 	.byte	0x01, 0x41
	.zero		2


	//----- nvinfo : EIATTR_SPARSE_MMA_MASK
	.align		4
        /*00c4*/ 	.byte	0x03, 0x50
        /*00c6*/ 	.short	0x0000


	//----- nvinfo : EIATTR_TCGEN05_1CTA_USED
	.align		4
        /*00c8*/ 	.byte	0x01, 0x51
	.zero		2


	//----- nvinfo : EIATTR_MAXREG_COUNT
	.align		4
        /*00cc*/ 	.byte	0x03, 0x1b
        /*00ce*/ 	.short	0x00ff


	//----- nvinfo : EIATTR_NUM_BARRIERS
	.align		4
        /*00d0*/ 	.byte	0x02, 0x4c
        /*00d2*/ 	.byte	0x01
	.zero		1


	//----- nvinfo : EIATTR_INT_WARP_WIDE_INSTR_OFFSETS
	.align		4
        /*00d4*/ 	.byte	0x04, 0x31
        /*00d6*/ 	.short	(.L_42 - .L_41)


	//   ....[0]....
.L_41:
        /*00d8*/ 	.word	0x00001720


	//   ....[1]....
        /*00dc*/ 	.word	0x00001740


	//   ....[2]....
        /*00e0*/ 	.word	0x000017c0


	//   ....[3]....
        /*00e4*/ 	.word	0x00001bb0


	//   ....[4]....
        /*00e8*/ 	.word	0x00001bc0


	//   ....[5]....
        /*00ec*/ 	.word	0x00001c20


	//   ....[6]....
        /*00f0*/ 	.word	0x00001c30


	//   ....[7]....
        /*00f4*/ 	.word	0x00001f10


	//   ....[8]....
        /*00f8*/ 	.word	0x00001f20


	//   ....[9]....
        /*00fc*/ 	.word	0x000020b0


	//   ....[10]....
        /*0100*/ 	.word	0x000020e0


	//   ....[11]....
        /*0104*/ 	.word	0x00002100


	//   ....[12]....
        /*0108*/ 	.word	0x00002140


	//   ....[13]....
        /*010c*/ 	.word	0x00002450


	//   ....[14]....
        /*0110*/ 	.word	0x00002460


	//   ....[15]....
        /*0114*/ 	.word	0x00002840


	//   ....[16]....
        /*0118*/ 	.word	0x00002850


	//   ....[17]....
        /*011c*/ 	.word	0x00002d40


	//   ....[18]....
        /*0120*/ 	.word	0x00002d90


	//----- nvinfo : EIATTR_COOP_GROUP_MASK_REGIDS
	.align		4
.L_42:
        /*0124*/ 	.byte	0x04, 0x29
        /*0126*/ 	.short	(.L_44 - .L_43)


	//   ....[0]....
.L_43:
        /*0128*/ 	.word	0xffffffff


	//   ....[1]....
        /*012c*/ 	.word	0xffffffff


	//   ....[2]....
        /*0130*/ 	.word	0xffffffff


	//   ....[3]....
        /*0134*/ 	.word	0xffffffff


	//   ....[4]....
        /*0138*/ 	.word	0xffffffff


	//   ....[5]....
        /*013c*/ 	.word	0xffffffff


	//   ....[6]....
        /*0140*/ 	.word	0xffffffff


	//   ....[7]....
        /*0144*/ 	.word	0xffffffff


	//   ....[8]....
        /*0148*/ 	.word	0xffffffff


	//   ....[9]....
        /*014c*/ 	.word	0xffffffff


	//----- nvinfo : EIATTR_COOP_GROUP_INSTR_OFFSETS
	.align		4
.L_44:
        /*0150*/ 	.byte	0x04, 0x28
        /*0152*/ 	.short	(.L_46 - .L_45)


	//   ....[0]....
.L_45:
        /*0154*/ 	.word	0x00000050


	//   ....[1]....
        /*0158*/ 	.word	0x00000310


	//   ....[2]....
        /*015c*/ 	.word	0x00000500


	//   ....[3]....
        /*0160*/ 	.word	0x000009c0


	//   ....[4]....
        /*0164*/ 	.word	0x00000b00


	//   ....[5]....
        /*0168*/ 	.word	0x00000fb0


	//   ....[6]....
        /*016c*/ 	.word	0x000010f0


	//   ....[7]....
        /*0170*/ 	.word	0x000015e0


	//   ....[8]....
        /*0174*/ 	.word	0x00002bd0


	//   ....[9]....
        /*0178*/ 	.word	0x00002e40


	//----- nvinfo : EIATTR_VRC_CTA_INIT_COUNT
	.align		4
.L_46:
        /*017c*/ 	.byte	0x02, 0x4a
        /*017e*/ 	.byte	0x80
	.zero		1


	//----- nvinfo : EIATTR_MBARRIER_INSTR_OFFSETS
	.align		4
        /*0180*/ 	.byte	0x04, 0x39
        /*0182*/ 	.short	(.L_48 - .L_47)


	//   ....[0]....
.L_47:
        /*0184*/ 	.word	0x000017e0
        /*0188*/ 	.word	0x000000ff
        /*018c*/ 	.word	0x00028000
        /*0190*/ 	.short	0x0100
        /*0192*/ 	.byte	0x08
	.zero		1


	//   ....[1]....
        /*0194*/ 	.word	0x000017f0
        /*0198*/ 	.word	0x000000ff
        /*019c*/ 	.word	0x00028020
        /*01a0*/ 	.short	0x0100
        /*01a2*/ 	.byte	0x08
	.zero		1


	//   ....[2]....
        /*01a4*/ 	.word	0x000018a0
        /*01a8*/ 	.word	0x000000ff
        /*01ac*/ 	.word	0x00028008
        /*01b0*/ 	.short	0x0100
        /*01b2*/ 	.byte	0x08
	.zero		1


	//   ....[3]....
        /*01b4*/ 	.word	0x000018b0
        /*01b8*/ 	.word	0x000000ff
        /*01bc*/ 	.word	0x00028028
        /*01c0*/ 	.short	0x0100
        /*01c2*/ 	.byte	0x08
	.zero		1


	//   ....[4]....
        /*01c4*/ 	.word	0x00001990
        /*01c8*/ 	.word	0x000000ff
        /*01cc*/ 	.word	0x00028010
        /*01d0*/ 	.short	0x0100
        /*01d2*/ 	.byte	0x08
	.zero		1


	//   ....[5]....
        /*01d4*/ 	.word	0x000019a0
        /*01d8*/ 	.word	0x000000ff
        /*01dc*/ 	.word	0x00028030
        /*01e0*/ 	.short	0x0100
        /*01e2*/ 	.byte	0x08
	.zero		1


	//   ....[6]....
        /*01e4*/ 	.word	0x00001ab0
        /*01e8*/ 	.word	0x000000ff
        /*01ec*/ 	.word	0x00028018
        /*01f0*/ 	.short	0x0100
        /*01f2*/ 	.byte	0x08
	.zero		1


	//   ....[7]....
        /*01f4*/ 	.word	0x00001ac0
        /*01f8*/ 	.word	0x000000ff
        /*01fc*/ 	.word	0x00028038
        /*0200*/ 	.short	0x0100
        /*0202*/ 	.byte	0x08
	.zero		1


	//   ....[8]....
        /*0204*/ 	.word	0x00001cc0
        /*0208*/ 	.word	0x000000ff
        /*020c*/ 	.word	0x00028000
        /*0210*/ 	.short	0x010a
        /*0212*/ 	.byte	0x08
	.zero		1


	//   ....[9]....
        /*0214*/ 	.word	0x00001f70
        /*0218*/ 	.word	0x000000ff
        /*021c*/ 	.word	0x00028020
        /*0220*/ 	.short	0x010a
        /*0222*/ 	.byte	0x08
	.zero		1


	//   ....[10]....
        /*0224*/ 	.word	0x000021c0
        /*0228*/ 	.word	0x000000ff
        /*022c*/ 	.word	0x00028000
        /*0230*/ 	.short	0x010a
        /*0232*/ 	.byte	0x11
	.zero		1


	//   ....[11]....
        /*0234*/ 	.word	0x000024a0
        /*0238*/ 	.word	0x000000ff
        /*023c*/ 	.word	0x00028020
        /*0240*/ 	.short	0x010a
        /*0242*/ 	.byte	0x11
	.zero		1


	//   ....[12]....
        /*0244*/ 	.word	0x00002570
        /*0248*/ 	.word	0x000000ff
        /*024c*/ 	.word	0x00028000
        /*0250*/ 	.short	0x0108
        /*0252*/ 	.byte	0x08
	.zero		1


	//   ....[13]....
        /*0254*/ 	.word	0x00002580
        /*0258*/ 	.word	0x000000ff
        /*025c*/ 	.word	0x00028020
        /*0260*/ 	.short	0x0108
        /*0262*/ 	.byte	0x08
	.zero		1


	//   ....[14]....
        /*0264*/ 	.word	0x000025d0
        /*0268*/ 	.word	0x000000ff
        /*026c*/ 	.word	0x00028008
        /*0270*/ 	.short	0x0108
        /*0272*/ 	.byte	0x08
	.zero		1


	//   ....[15]....
        /*0274*/ 	.word	0x000025e0
        /*0278*/ 	.word	0x000000ff
        /*027c*/ 	.word	0x00028028
        /*0280*/ 	.short	0x0108
        /*0282*/ 	.byte	0x08
	.zero		1


	//   ....[16]....
        /*0284*/ 	.word	0x00002630
        /*0288*/ 	.word	0x000000ff
        /*028c*/ 	.word	0x00028010
        /*0290*/ 	.short	0x0108
        /*0292*/ 	.byte	0x08
	.zero		1


	//   ....[17]....
        /*0294*/ 	.word	0x00002640
        /*0298*/ 	.word	0x000000ff
        /*029c*/ 	.word	0x00028030
        /*02a0*/ 	.short	0x0108
        /*02a2*/ 	.byte	0x08
	.zero		1


	//   ....[18]....
        /*02a4*/ 	.word	0x00002690
        /*02a8*/ 	.word	0x000000ff
        /*02ac*/ 	.word	0x00028018
        /*02b0*/ 	.short	0x0108
        /*02b2*/ 	.byte	0x08
	.zero		1


	//   ....[19]....
        /*02b4*/ 	.word	0x000026a0
        /*02b8*/ 	.word	0x000000ff
        /*02bc*/ 	.word	0x00028038
        /*02c0*/ 	.short	0x0108
        /*02c2*/ 	.byte	0x08
	.zero		1


	//   ....[20]....
        /*02c4*/ 	.word	0x00002e60
        /*02c8*/ 	.word	0x000000ff
        /*02cc*/ 	.word	0x00028000
        /*02d0*/ 	.short	0x010a
        /*02d2*/ 	.byte	0x08
	.zero		1


	//   ....[21]....
        /*02d4*/ 	.word	0x00002e90
        /*02d8*/ 	.word	0x000000ff
        /*02dc*/ 	.word	0x00028020
        /*02e0*/ 	.short	0x010a
        /*02e2*/ 	.byte	0x08
	.zero		1


	//   ....[22]....
        /*02e4*/ 	.word	0x00002ec0
        /*02e8*/ 	.word	0x000000ff
        /*02ec*/ 	.word	0x00028000
        /*02f0*/ 	.short	0x010a
        /*02f2*/ 	.byte	0x11
	.zero		1


	//   ....[23]....
        /*02f4*/ 	.word	0x00002ef0
        /*02f8*/ 	.word	0x000000ff
        /*02fc*/ 	.word	0x00028020
        /*0300*/ 	.short	0x010a
        /*0302*/ 	.byte	0x11
	.zero		1


	//----- nvinfo : EIATTR_NUM_MBARRIERS
	.align		4
.L_48:
        /*0304*/ 	.byte	0x03, 0x38
        /*0306*/ 	.short	0x0008


	//----- nvinfo : EIATTR_EXIT_INSTR_OFFSETS
	.align		4
        /*0308*/ 	.byte	0x04, 0x1c
        /*030a*/ 	.short	(.L_50 - .L_49)


	//   ....[0]....
.L_49:
        /*030c*/ 	.word	0x00002e50


	//----- nvinfo : EIATTR_REQNTID
	.align		4
.L_50:
        /*0310*/ 	.byte	0x04, 0x10
        /*0312*/ 	.short	(.L_52 - .L_51)
.L_51:
        /*0314*/ 	.word	0x00000100
        /*0318*/ 	.word	0x00000001
        /*031c*/ 	.word	0x00000001


	//----- nvinfo : EIATTR_CRS_STACK_SIZE
	.align		4
.L_52:
        /*0320*/ 	.byte	0x04, 0x1e
        /*0322*/ 	.short	(.L_54 - .L_53)
.L_53:
        /*0324*/ 	.word	0x00000000


	//----- nvinfo : EIATTR_CBANK_PARAM_SIZE
	.align		4
.L_54:
        /*0328*/ 	.byte	0x03, 0x19
        /*032a*/ 	.short	0x0050


	//----- nvinfo : EIATTR_PARAM_CBANK
	.align		4
        /*032c*/ 	.byte	0x04, 0x0a
        /*032e*/ 	.short	(.L_56 - .L_55)
	.align		4
.L_55:
        /*0330*/ 	.word	index@(.nv.constant0.gluon_tcgen05)
        /*0334*/ 	.short	0x0380
        /*0336*/ 	.short	0x0050


	//----- nvinfo : EIATTR_SW_WAR
	.align		4
.L_56:
        /*0338*/ 	.byte	0x04, 0x36
        /*033a*/ 	.short	(.L_58 - .L_57)
.L_57:
        /*033c*/ 	.word	0x00000008
.L_58:


//--------------------- .nv.compat                --------------------------
	.section	.nv.compat,"",@"SHT_CUDA_COMPAT_INFO"
	.align	4
        /*0000*/ 	.byte	0x02, 0x02, 0x02, 0x00, 0x02, 0x05, 0x05, 0x00, 0x02, 0x03, 0x03, 0x00, 0x02, 0x06, 0x01, 0x00


//--------------------- .nv.callgraph             --------------------------
	.section	.nv.callgraph,"",@"SHT_CUDA_CALLGRAPH"
	.align	4
	.sectionentsize	8
	.align		4
        /*0000*/ 	.word	0x00000000
	.align		4
        /*0004*/ 	.word	0xffffffff
	.align		4
        /*0008*/ 	.word	0x00000000
	.align		4
        /*000c*/ 	.word	0xfffffffe
	.align		4
        /*0010*/ 	.word	0x00000000
	.align		4
        /*0014*/ 	.word	0xfffffffd
	.align		4
        /*0018*/ 	.word	0x00000000
	.align		4
        /*001c*/ 	.word	0xfffffffc


//--------------------- .text.gluon_tcgen05       --------------------------
	.section	.text.gluon_tcgen05,"ax",@progbits
	.align	128
        .global         gluon_tcgen05
        .type           gluon_tcgen05,@function
        .size           gluon_tcgen05,(.L_x_85 - gluon_tcgen05)
        .other          gluon_tcgen05,@"STO_CUDA_ENTRY STV_DEFAULT"
gluon_tcgen05:
.text.gluon_tcgen05:
[----:B------:R-:W1:Y:S01]  /*0000*/  LDC R1, c[0x0][0x37c] ;  /* 0x0000df00ff017b82 */ /* 0x000e620000000800 */
[----:B------:R-:W2:Y:S02]  /*0010*/  S2R R0, SR_TID.X ;  /* 0x0000000000007919 */ /* 0x000ea40000002100 */
[----:B--2---:R-:W-:-:S13]  /*0020*/  ISETP.GE.U32.AND P2, PT, R0, 0x20, PT ;  /* 0x000000200000780c */ /* 0x004fda0003f46070 */
[----:B------:R-:W-:Y:S05]  /*0030*/  @P2 BRA `(.L_x_0) ;  /* 0x0000000000b82947 */ /* 0x000fea0003800000 */
[----:B------:R-:W2:Y:S01]  /*0040*/  S2UR UR6, SR_CgaCtaId ;  /* 0x00000000000679c3 */ /* 0x000ea20000008800 */
[----:B------:R-:W-:Y:S01]  /*0050*/  NOP ;  /* 0x0000000000007918 */ /* 0x000fe20000000000 */
[----:B------:R-:W-:Y:S02]  /*0060*/  UMOV UR4, 0x40 ;  /* 0x0000004000047882 */ /* 0x000fe40000000000 */
[----:B--2---:R-:W-:-:S09]  /*0070*/  ULEA UR4, UR6, UR4, 0x18 ;  /* 0x0000000406047291 */ /* 0x004fd2000f8ec0ff */
[----:B------:R-:W2:Y:S01]  /*0080*/  LDS.U8 R2, [UR4] ;  /* 0x00000004ff027984 */ /* 0x000ea20008000000 */
[----:B------:R-:W-:Y:S02]  /*0090*/  UMOV UR4, 0x400 ;  /* 0x0000040000047882 */ /* 0x000fe40000000000 */
[----:B------:R-:W-:Y:S01]  /*00a0*/  ULEA UR4, UR6, UR4, 0x18 ;  /* 0x0000000406047291 */ /* 0x000fe2000f8ec0ff */
[----:B--2---:R-:W-:-:S13]  /*00b0*/  ISETP.NE.AND P0, PT, R2, RZ, PT ;  /* 0x000000ff0200720c */ /* 0x004fda0003f05270 */
[----:B------:R-:W-:Y:S05]  /*00c0*/  @P0 BRA `(.L_x_1) ;  /* 0x00000000007c0947 */ /* 0x000fea0003800000 */
[----:B------:R-:W-:-:S13]  /*00d0*/  ELECT P0, URZ, PT ;  /* 0x0000000000ff782f */ /* 0x000fda0003800000 */
[----:B------:R-:W-:Y:S05]  /*00e0*/  @!P0 BRA `(.L_x_2) ;  /* 0x0000000000848947 */ /* 0x000fea0003800000 */
[----:B------:R-:W-:Y:S01]  /*00f0*/  UMOV UR5, 0x8 ;  /* 0x0000000800057882 */ /* 0x000fe20000000000 */
[----:B------:R-:W-:Y:S02]  /*0100*/  IMAD.MOV.U32 R5, RZ, RZ, 0x1 ;  /* 0x00000001ff057424 */ /* 0x000fe400078e00ff */
[----:B------:R-:W-:Y:S02]  /*0110*/  IMAD.MOV.U32 R3, RZ, RZ, 0xff ;  /* 0x000000ffff037424 */ /* 0x000fe400078e00ff */
[----:B------:R-:W-:Y:S04]  /*0120*/  DEPBAR.LE SB2, 0x36 ;  /* 0x0000ad800000791a */ /* 0x000fe80000000000 */
[----:B------:R-:W2:Y:S02]  /*0130*/  UTCATOMSWS.FIND_AND_SET.ALIGN UP0, UR5, UR5 ;  /* 0x00000005000575e3 */ /* 0x000ea40008000800 */
[----:B--2---:R-:W-:-:S04]  /*0140*/  PLOP3.LUT P0, PT, PT, PT, UP0, 0x80, 0x8 ;  /* 0x000000000008781c */ /* 0x004fc80003f0f008 */
[----:B------:R-:W-:-:S04]  /*0150*/  SEL R2, RZ, 0xffffffff, !P0 ;  /* 0xffffffffff027807 */ /* 0x000fc80004000000 */
[----:B------:R-:W-:Y:S01]  /*0160*/  ISETP.NE.AND P0, PT, R2, RZ, PT ;  /* 0x000000ff0200720c */ /* 0x000fe20003f05270 */
[----:B------:R-:W-:-:S12]  /*0170*/  IMAD.U32 R2, RZ, RZ, UR5 ;  /* 0x00000005ff027e24 */ /* 0x000fd8000f8e00ff */
[----:B------:R-:W-:Y:S05]  /*0180*/  @P0 BRA `(.L_x_3) ;  /* 0x0000000000240947 */ /* 0x000fea0003800000 */
.L_x_4:
[----:B------:R-:W-:Y:S05]  /*0190*/  NANOSLEEP 0x64 ;  /* 0x000000640000795d */ /* 0x000fea0003800000 */
[----:B------:R-:W-:-:S05]  /*01a0*/  UMOV UR5, 0x8 ;  /* 0x0000000800057882 */ /* 0x000fca0000000000 */
[----:B------:R-:W-:Y:S04]  /*01b0*/  DEPBAR.LE SB2, 0x36 ;  /* 0x0000ad800000791a */ /* 0x000fe80000000000 */
[----:B------:R-:W2:Y:S02]  /*01c0*/  UTCATOMSWS.FIND_AND_SET.ALIGN UP0, UR5, UR5 ;  /* 0x00000005000575e3 */ /* 0x000ea40008000800 */
[----:B--2---:R-:W-:-:S04]  /*01d0*/  PLOP3.LUT P0, PT, PT, PT, UP0, 0x80, 0x8 ;  /* 0x000000000008781c */ /* 0x004fc80003f0f008 */
[----:B------:R-:W-:-:S04]  /*01e0*/  SEL R2, RZ, 0xffffffff, !P0 ;  /* 0xffffffffff027807 */ /* 0x000fc80004000000 */
[----:B------:R-:W-:Y:S01]  /*01f0*/  ISETP.NE.AND P0, PT, R2, RZ, PT ;  /* 0x000000ff0200720c */ /* 0x000fe20003f05270 */
[----:B------:R-:W-:-:S12]  /*0200*/  IMAD.U32 R2, RZ, RZ, UR5 ;  /* 0x00000005ff027e24 */ /* 0x000fd8000f8e00ff */
[----:B------:R-:W-:Y:S05]  /*0210*/  @!P0 BRA `(.L_x_4) ;  /* 0xfffffffc00dc8947 */ /* 0x000fea000383ffff */
.L_x_3:
[C---:B------:R-:W-:Y:S01]  /*0220*/  VIADD R4, R2.reuse, 0x10 ;  /* 0x0000001002047836 */ /* 0x040fe20000000000 */
[----:B------:R-:W-:Y:S01]  /*0230*/  UMOV UR5, 0x50 ;  /* 0x0000005000057882 */ /* 0x000fe20000000000 */
[----:B------:R-:W-:Y:S01]  /*0240*/  SHF.L.U32 R3, R3, R2, RZ ;  /* 0x0000000203037219 */ /* 0x000fe200000006ff */
[----:B------:R-:W-:Y:S01]  /*0250*/  ULEA UR5, UR6, UR5, 0x18 ;  /* 0x0000000506057291 */ /* 0x000fe2000f8ec0ff */
[----:B------:R-:W-:Y:S01]  /*0260*/  IMAD.SHL.U32 R2, R2, 0x20, RZ ;  /* 0x0000002002027824 */ /* 0x000fe200078e00ff */
[----:B------:R-:W-:-:S04]  /*0270*/  SHF.L.U32 R4, R5, R4, RZ ;  /* 0x0000000405047219 */ /* 0x000fc800000006ff */
[----:B------:R-:W-:-:S05]  /*0280*/  LOP3.LUT R3, R4, R3, RZ, 0xfc, !PT ;  /* 0x0000000304037212 */ /* 0x000fca00078efcff */
[----:B------:R2:W-:Y:S04]  /*0290*/  ATOMS.OR RZ, [UR5], R3 ;  /* 0x00000003ffff798c */ /* 0x0005e8000b000005 */
[----:B------:R2:W-:Y:S01]  /*02a0*/  STS [UR4], R2 ;  /* 0x00000002ff007988 */ /* 0x0005e20008000804 */
[----:B------:R-:W-:Y:S05]  /*02b0*/  BRA `(.L_x_2) ;  /* 0x0000000000107947 */ /* 0x000fea0003800000 */
.L_x_1:
[----:B------:R-:W-:Y:S01]  /*02c0*/  IMAD.MOV.U32 R3, RZ, RZ, -0x1 ;  /* 0xffffffffff037424 */ /* 0x000fe200078e00ff */
[----:B------:R-:W-:-:S04]  /*02d0*/  MOV R2, 0x300 ;  /* 0x0000030000027802 */ /* 0x000fc80000000f00 */
[----:B------:R2:W-:Y:S03]  /*02e0*/  STS [UR4], R3 ;  /* 0x00000003ff007988 */ /* 0x0005e60008000804 */
[----:B-12---:R-:W-:Y:S05]  /*02f0*/  CALL.REL.NOINC `($__internal_1_$__cuda_sm10x_tcgen05_guardrail_trap_phase_invalid_during_alloc) ;  /* 0x0000002c00147944 */ /* 0x006fea0003c00000 */
.L_x_2:
[----:B------:R-:W-:Y:S05]  /*0300*/  WARPSYNC.ALL ;  /* 0x0000000000007948 */ /* 0x000fea0003800000 */
[----:B------:R-:W-:Y:S01]  /*0310*/  NOP ;  /* 0x0000000000007918 */ /* 0x000fe20000000000 */
.L_x_0:
[----:B------:R-:W3:Y:S08]  /*0320*/  S2UR UR4, SR_CgaCtaId ;  /* 0x00000000000479c3 */ /* 0x000ef00000008800 */
[----:B------:R-:W-:Y:S01]  /*0330*/  BAR.SYNC.DEFER_BLOCKING 0x0 ;  /* 0x0000000000007b1d */ /* 0x000fe20000010000 */
[----:B------:R-:W-:-:S05]  /*0340*/  LOP3.LUT R68, R0, 0xff, RZ, 0xc0, !PT ;  /* 0x000000ff00447812 */ /* 0x000fca00078ec0ff */
[----:B------:R-:W-:Y:S02]  /*0350*/  UMOV UR8, 0x400 ;  /* 0x0000040000087882 */ /* 0x000fe40000000000 */
[----:B------:R-:W4:Y:S08]  /*0360*/  LDC R4, c[0x0][0x398] ;  /* 0x0000e600ff047b82 */ /* 0x000f300000000800 */
[----:B------:R-:W5:Y:S01]  /*0370*/  LDC R10, c[0x0][0x3a0] ;  /* 0x0000e800ff0a7b82 */ /* 0x000f620000000800 */
[----:B---3--:R-:W-:-:S07]  /*0380*/  ULEA UR8, UR4, UR8, 0x18 ;  /* 0x0000000804087291 */ /* 0x008fce000f8ec0ff */
[----:B------:R-:W3:Y:S02]  /*0390*/  S2UR UR9, SR_CTAID.Y ;  /* 0x00000000000979c3 */ /* 0x000ee40000002600 */
[----:B--2---:R-:W2:Y:S06]  /*03a0*/  LDS R3, [UR8] ;  /* 0x00000008ff037984 */ /* 0x004eac0008000800 */
[----:B------:R-:W-:Y:S06]  /*03b0*/  BAR.SYNC.DEFER_BLOCKING 0x0 ;  /* 0x0000000000007b1d */ /* 0x000fec0000010000 */
[----:B------:R-:W-:Y:S05]  /*03c0*/  @P2 BRA `(.L_x_5) ;  /* 0x0000000000182947 */ /* 0x000fea0003800000 */
[----:B------:R-:W-:Y:S01]  /*03d0*/  ELECT P0, URZ, PT ;  /* 0x0000000000ff782f */ /* 0x000fe20003800000 */
[----:B------:R-:W-:Y:S01]  /*03e0*/  IMAD.MOV.U32 R2, RZ, RZ, 0x1 ;  /* 0x00000001ff027424 */ /* 0x000fe200078e00ff */
[----:B------:R-:W-:Y:S01]  /*03f0*/  UMOV UR5, 0x40 ;  /* 0x0000004000057882 */ /* 0x000fe20000000000 */
[----:B------:R-:W-:Y:S01]  /*0400*/  UVIRTCOUNT.DEALLOC.SMPOOL 0x80 ;  /* 0x000000800000784c */ /* 0x000fe20000000000 */
[----:B------:R-:W-:-:S09]  /*0410*/  ULEA UR5, UR4, UR5, 0x18 ;  /* 0x0000000504057291 */ /* 0x000fd2000f8ec0ff */
[----:B------:R5:W-:Y:S03]  /*0420*/  @P0 STS.U8 [UR5], R2 ;  /* 0x00000002ff000988 */ /* 0x000be60008000005 */
.L_x_5:
[----:B------:R-:W5:Y:S01]  /*0430*/  S2UR UR4, SR_CTAID.Z ;  /* 0x00000000000479c3 */ /* 0x000f620000002700 */
[----:B------:R-:W4:Y:S01]  /*0440*/  LDCU UR5, c[0x0][0x370] ;  /* 0x00006e00ff0577ac */ /* 0x000f220008000800 */
[----:B------:R-:W-:Y:S01]  /*0450*/  ISETP.GE.U32.AND P0, PT, R68, 0x20, PT ;  /* 0x000000204400780c */ /* 0x000fe20003f06070 */
[----:B----4-:R-:W-:Y:S01]  /*0460*/  VIADD R4, R4, 0xffffffff ;  /* 0xffffffff04047836 */ /* 0x010fe20000000000 */
[C---:B------:R-:W-:Y:S01]  /*0470*/  ISETP.NE.U32.AND P3, PT, R68.reuse, RZ, PT ;  /* 0x000000ff4400720c */ /* 0x040fe20003f65070 */
[----:B------:R-:W5:Y:S01]  /*0480*/  LDCU UR6, c[0x0][0x374] ;  /* 0x00006e80ff0677ac */ /* 0x000f620008000800 */
[----:B------:R-:W-:Y:S01]  /*0490*/  LEA R11, R68, UR8, 0x2 ;  /* 0x00000008440b7c11 */ /* 0x000fe2000f8e10ff */
[----:B-----5:R-:W-:Y:S01]  /*04a0*/  VIADD R12, R10, 0xffffffff ;  /* 0xffffffff0a0c7836 */ /* 0x020fe20000000000 */
[----:B------:R-:W4:Y:S01]  /*04b0*/  S2UR UR13, SR_CTAID.X ;  /* 0x00000000000d79c3 */ /* 0x000f220000002500 */
[----:B------:R-:W5:Y:S01]  /*04c0*/  LDCU.64 UR10, c[0x0][0x3c0] ;  /* 0x00007800ff0a77ac */ /* 0x000f620008000a00 */
[----:B--2---:R-:W-:Y:S01]  /*04d0*/  R2UR UR24, R3 ;  /* 0x00000000031872ca */ /* 0x004fe200000e0000 */
[----:B------:R-:W-:Y:S04]  /*04e0*/  BSSY.RECONVERGENT B0, `(.L_x_6) ;  /* 0x0000011000007945 */ /* 0x000fe80003800200 */
[----:B------:R2:W-:Y:S01]  /*04f0*/  @!P0 STS [R11], RZ ;  /* 0x000000ff0b008388 */ /* 0x0005e20000000800 */
[----:B------:R-:W-:-:S03]  /*0500*/  NOP ;  /* 0x0000000000007918 */ /* 0x000fc60000000000 */
[----:B------:R2:W-:Y:S01]  /*0510*/  @!P3 STS [UR8+0x24], R4 ;  /* 0x00002404ff00b988 */ /* 0x0005e20008000808 */
[----:B---3--:R-:W-:-:S03]  /*0520*/  UIMAD UR4, UR4, UR6, UR9 ;  /* 0x00000006040472a4 */ /* 0x008fc6000f8e0209 */
[----:B------:R2:W-:Y:S01]  /*0530*/  @!P3 STS [UR8+0x20], R12 ;  /* 0x0000200cff00b988 */ /* 0x0005e20008000808 */
[----:B----4-:R-:W-:-:S04]  /*0540*/  UIMAD UR4, UR4, UR5, UR13 ;  /* 0x00000005040472a4 */ /* 0x010fc8000f8e020d */
[----:B------:R-:W-:-:S04]  /*0550*/  UIMAD UR4, UR4, 0x180, URZ ;  /* 0x00000180040478a4 */ /* 0x000fc8000f8e02ff */
[----:B-----5:R-:W-:-:S04]  /*0560*/  UIADD3 UR20, UP0, UPT, UR4, UR10, URZ ;  /* 0x0000000a04147290 */ /* 0x020fc8000ff1e0ff */
[----:B------:R-:W-:Y:S01]  /*0570*/  ULEA.HI.X.SX32 UR21, UR4, UR11, 0x1, UP0 ;  /* 0x0000000b04157291 */ /* 0x000fe200080f0eff */
[----:B--2---:R-:W-:Y:S11]  /*0580*/  @P3 BRA `(.L_x_7) ;  /* 0x0000000000183947 */ /* 0x004ff60003800000 */
[----:B------:R-:W2:Y:S01]  /*0590*/  LDS R2, [UR8+0x8] ;  /* 0x00000808ff027984 */ /* 0x000ea20008000800 */
[----:B------:R-:W3:Y:S01]  /*05a0*/  LDC.64 R6, c[0x0][0x380] ;  /* 0x0000e000ff067b82 */ /* 0x000ee20000000a00 */
[----:B------:R-:W-:Y:S02]  /*05b0*/  IMAD.MOV.U32 R3, RZ, RZ, 0x70 ;  /* 0x00000070ff037424 */ /* 0x000fe400078e00ff */
[----:B---3--:R3:W-:Y:S03]  /*05c0*/  STS.64 [UR8], R6 ;  /* 0x00000006ff007988 */ /* 0x0087e60008000a08 */
[----:B--2---:R-:W-:-:S05]  /*05d0*/  LOP3.LUT R2, R2, 0x10, R3, 0xd8, !PT ;  /* 0x0000001002027812 */ /* 0x004fca00078ed803 */
[----:B------:R3:W-:Y:S02]  /*05e0*/  STS [UR8+0x8], R2 ;  /* 0x00000802ff007988 */ /* 0x0007e40008000808 */
.L_x_7:
[----:B------:R-:W-:Y:S05]  /*05f0*/  BSYNC.RECONVERGENT B0 ;  /* 0x0000000000007941 */ /* 0x000fea0003800200 */
.L_x_6:
[----:B------:R-:W-:Y:S04]  /*0600*/  BSSY.RECONVERGENT B0, `(.L_x_8) ;  /* 0x000000a000007945 */ /* 0x000fe80003800200 */
[----:B------:R-:W-:Y:S05]  /*0610*/  @P3 BRA `(.L_x_9) ;  /* 0x0000000000203947 */ /* 0x000fea0003800000 */
[----:B---3--:R-:W2:Y:S01]  /*0620*/  LDS R2, [UR8+0x34] ;  /* 0x00003408ff027984 */ /* 0x008ea20008000800 */
[----:B------:R-:W-:Y:S02]  /*0630*/  IMAD.MOV.U32 R3, RZ, RZ, 0x3f000000 ;  /* 0x3f000000ff037424 */ /* 0x000fe400078e00ff */
[----:B------:R-:W-:Y:S01]  /*0640*/  @!P3 IMAD.MOV.U32 R5, RZ, RZ, 0x3f ;  /* 0x0000003fff05b424 */ /* 0x000fe200078e00ff */
[----:B------:R-:W3:Y:S02]  /*0650*/  @!P3 LDS R6, [UR8+0x38] ;  /* 0x00003808ff06b984 */ /* 0x000ee40008000800 */
[----:B--2---:R-:W-:Y:S02]  /*0660*/  LOP3.LUT R2, R2, 0xff000000, R3, 0xb8, !PT ;  /* 0xff00000002027812 */ /* 0x004fe400078eb803 */
[----:B---3--:R-:W-:-:S03]  /*0670*/  @!P3 LOP3.LUT R3, R6, 0xff, R5, 0xb8, !PT ;  /* 0x000000ff0603b812 */ /* 0x008fc600078eb805 */
[----:B------:R2:W-:Y:S04]  /*0680*/  STS [UR8+0x34], R2 ;  /* 0x00003402ff007988 */ /* 0x0005e80008000808 */
[----:B------:R2:W-:Y:S02]  /*0690*/  @!P3 STS [UR8+0x38], R3 ;  /* 0x00003803ff00b988 */ /* 0x0005e40008000808 */
.L_x_9:
[----:B------:R-:W-:Y:S05]  /*06a0*/  BSYNC.RECONVERGENT B0 ;  /* 0x0000000000007941 */ /* 0x000fea0003800200 */
.L_x_8:
[----:B------:R-:W-:Y:S04]  /*06b0*/  BSSY.RECONVERGENT B0, `(.L_x_10) ;  /* 0x000000e000007945 */ /* 0x000fe80003800200 */
[----:B------:R-:W-:Y:S05]  /*06c0*/  @P3 BRA `(.L_x_11) ;  /* 0x0000000000303947 */ /* 0x000fea0003800000 */
[----:B--2---:R-:W2:Y:S01]  /*06d0*/  LDS R3, [UR8+0x34] ;  /* 0x00003408ff037984 */ /* 0x004ea20008000800 */
[----:B------:R-:W4:Y:S03]  /*06e0*/  LDC.64 R8, c[0x0][0x3a8] ;  /* 0x0000ea00ff087b82 */ /* 0x000f260000000a00 */
[----:B---3--:R-:W3:Y:S01]  /*06f0*/  LDS R2, [UR8+0x1c] ;  /* 0x00001c08ff027984 */ /* 0x008ee20008000800 */
[C---:B----4-:R-:W-:Y:S01]  /*0700*/  SHF.L.U64.HI R6, R8.reuse, 0x1, R9 ;  /* 0x0000000108067819 */ /* 0x050fe20000010209 */
[----:B------:R-:W-:-:S03]  /*0710*/  IMAD.SHL.U32 R5, R8, 0x2, RZ ;  /* 0x0000000208057824 */ /* 0x000fc600078e00ff */
[--C-:B------:R-:W-:Y:S02]  /*0720*/  SHF.R.U32.HI R7, RZ, 0x4, R6.reuse ;  /* 0x00000004ff077819 */ /* 0x100fe40000011606 */
[----:B------:R-:W-:-:S05]  /*0730*/  SHF.R.U64 R5, R5, 0x4, R6 ;  /* 0x0000000405057819 */ /* 0x000fca0000001206 */
[----:B------:R4:W-:Y:S01]  /*0740*/  STS [UR8+0xc], R5 ;  /* 0x00000c05ff007988 */ /* 0x0009e20008000808 */
[----:B--2---:R-:W-:Y:S02]  /*0750*/  LOP3.LUT R3, R3, 0x7, RZ, 0xb8, !PT ;  /* 0x0000000703037812 */ /* 0x004fe400078eb8ff */
[----:B---3--:R-:W-:-:S03]  /*0760*/  LOP3.LUT R2, R2, 0xf, R7, 0xb8, !PT ;  /* 0x0000000f02027812 */ /* 0x008fc600078eb807 */
[----:B------:R4:W-:Y:S04]  /*0770*/  STS [UR8+0x34], R3 ;  /* 0x00003403ff007988 */ /* 0x0009e80008000808 */
[----:B------:R4:W-:Y:S02]  /*0780*/  STS [UR8+0x1c], R2 ;  /* 0x00001c02ff007988 */ /* 0x0009e40008000808 */
.L_x_11:
[----:B------:R-:W-:Y:S05]  /*0790*/  BSYNC.RECONVERGENT B0 ;  /* 0x0000000000007941 */ /* 0x000fea0003800200 */
.L_x_10:
[----:B------:R-:W-:Y:S04]  /*07a0*/  BSSY.RECONVERGENT B1, `(.L_x_12) ;  /* 0x000001a000017945 */ /* 0x000fe80003800200 */
[----:B------:R-:W-:Y:S04]  /*07b0*/  BSSY.RELIABLE B0, `(.L_x_13) ;  /* 0x0000015000007945 */ /* 0x000fe80003800100 */
[----:B------:R-:W-:Y:S05]  /*07c0*/  @P3 BRA `(.L_x_14) ;  /* 0x0000000000203947 */ /* 0x000fea0003800000 */
[----:B--234-:R-:W2:Y:S02]  /*07d0*/  LDS R2, [UR8+0x34] ;  /* 0x00003408ff027984 */ /* 0x01cea40008000800 */
[----:B--2---:R-:W-:-:S05]  /*07e0*/  LOP3.LUT R2, R2, 0x38, RZ, 0xb8, !PT ;  /* 0x0000003802027812 */ /* 0x004fca00078eb8ff */
[----:B------:R2:W-:Y:S01]  /*07f0*/  STS [UR8+0x34], R2 ;  /* 0x00003402ff007988 */ /* 0x0005e20008000808 */
[----:B------:R-:W-:Y:S05]  /*0800*/  @P3 BRA `(.L_x_15) ;  /* 0x0000000000203947 */ /* 0x000fea0003800000 */
[----:B--2---:R-:W2:Y:S01]  /*0810*/  LDS R2, [UR8+0x8] ;  /* 0x00000808ff027984 */ /* 0x004ea20008000800 */
[----:B------:R-:W-:-:S05]  /*0820*/  IMAD.MOV.U32 R3, RZ, RZ, 0x780 ;  /* 0x00000780ff037424 */ /* 0x000fca00078e00ff */
[----:B--2---:R-:W-:-:S05]  /*0830*/  LOP3.LUT R2, R2, 0x300, R3, 0xd8, !PT ;  /* 0x0000030002027812 */ /* 0x004fca00078ed803 */
[----:B------:R5:W-:Y:S02]  /*0840*/  STS [UR8+0x8], R2 ;  /* 0x00000802ff007988 */ /* 0x000be40008000808 */
.L_x_14:
[----:B------:R-:W-:Y:S05]  /*0850*/  @P3 BRA `(.L_x_16) ;  /* 0x0000000000283947 */ /* 0x000fea0003800000 */
[----:B--2345:R-:W2:Y:S02]  /*0860*/  LDS R2, [UR8+0x8] ;  /* 0x00000808ff027984 */ /* 0x03cea40008000800 */
[----:B--2---:R-:W-:-:S05]  /*0870*/  LOP3.LUT R2, R2, 0x1800, RZ, 0xb8, !PT ;  /* 0x0000180002027812 */ /* 0x004fca00078eb8ff */
[----:B------:R3:W-:Y:S02]  /*0880*/  STS [UR8+0x8], R2 ;  /* 0x00000802ff007988 */ /* 0x0007e40008000808 */
.L_x_15:
[----:B------:R-:W-:Y:S05]  /*0890*/  @P3 BREAK.RELIABLE B0 ;  /* 0x0000000000003942 */ /* 0x000fea0003800100 */
[----:B------:R-:W-:Y:S05]  /*08a0*/  @P3 BRA `(.L_x_17) ;  /* 0x0000000000243947 */ /* 0x000fea0003800000 */
[----:B------:R-:W4:Y:S01]  /*08b0*/  LDS R3, [UR8+0x8] ;  /* 0x00000808ff037984 */ /* 0x000f220008000800 */
[----:B--23--:R-:W-:-:S05]  /*08c0*/  IMAD.MOV.U32 R2, RZ, RZ, 0x6000 ;  /* 0x00006000ff027424 */ /* 0x00cfca00078e00ff */
[----:B----4-:R-:W-:-:S04]  /*08d0*/  LOP3.LUT R2, R3, 0x6000, R2, 0xd8, !PT ;  /* 0x0000600003027812 */ /* 0x010fc800078ed802 */
[----:B------:R-:W-:-:S05]  /*08e0*/  LOP3.LUT R2, R2, 0x400000, RZ, 0xb8, !PT ;  /* 0x0040000002027812 */ /* 0x000fca00078eb8ff */
[----:B------:R2:W-:Y:S02]  /*08f0*/  STS [UR8+0x8], R2 ;  /* 0x00000802ff007988 */ /* 0x0005e40008000808 */
.L_x_16:
[----:B------:R-:W-:Y:S05]  /*0900*/  BSYNC.RELIABLE B0 ;  /* 0x0000000000007941 */ /* 0x000fea0003800100 */
.L_x_13:
[----:B--2345:R-:W2:Y:S02]  /*0910*/  @!P3 LDS R2, [UR8+0x8] ;  /* 0x00000808ff02b984 */ /* 0x03cea40008000800 */
[----:B--2---:R-:W-:-:S05]  /*0920*/  @!P3 LOP3.LUT R2, R2, 0x8000, RZ, 0xb8, !PT ;  /* 0x000080000202b812 */ /* 0x004fca00078eb8ff */
[----:B------:R4:W-:Y:S02]  /*0930*/  @!P3 STS [UR8+0x8], R2 ;  /* 0x00000802ff00b988 */ /* 0x0009e40008000808 */
.L_x_17:
[----:B------:R-:W-:Y:S05]  /*0940*/  BSYNC.RECONVERGENT B1 ;  /* 0x0000000000017941 */ /* 0x000fea0003800200 */
.L_x_12:
[----:B------:R-:W-:Y:S05]  /*0950*/  WARPSYNC.ALL ;  /* 0x0000000000007948 */ /* 0x000fea0003800000 */
[----:B------:R-:W-:Y:S01]  /*0960*/  NOP ;  /* 0x0000000000007918 */ /* 0x000fe20000000000 */
[----:B------:R-:W5:Y:S02]  /*0970*/  LDC R5, c[0x0][0x39c] ;  /* 0x0000e700ff057b82 */ /* 0x000f640000000800 */
[----:B-----5:R-:W-:Y:S01]  /*0980*/  VIADD R5, R5, 0xffffffff ;  /* 0xffffffff05057836 */ /* 0x020fe20000000000 */
[----:B------:R-:W-:Y:S06]  /*0990*/  @P0 BRA `(.L_x_18) ;  /* 0x0000000000300947 */ /* 0x000fec0003800000 */
[----:B--234-:R-:W2:Y:S01]  /*09a0*/  S2R R2, SR_LANEID ;  /* 0x0000000000027919 */ /* 0x01cea20000000000 */
[----:B------:R-:W-:Y:S05]  /*09b0*/  WARPSYNC.ALL ;  /* 0x0000000000007948 */ /* 0x000fea0003800000 */
[----:B------:R-:W-:Y:S01]  /*09c0*/  NOP ;  /* 0x0000000000007918 */ /* 0x000fe20000000000 */
[----:B--2---:R-:W-:-:S05]  /*09d0*/  IMAD.SHL.U32 R6, R2, 0x4, RZ ;  /* 0x0000000402067824 */ /* 0x004fca00078e00ff */
[----:B------:R-:W2:Y:S01]  /*09e0*/  LDS R7, [R6+UR8] ;  /* 0x0000000806077984 */ /* 0x000ea20008000800 */
[----:B------:R-:W-:-:S05]  /*09f0*/  IADD3 R2, P1, PT, R6, UR20, RZ ;  /* 0x0000001406027c10 */ /* 0x000fca000ff3e0ff */
[----:B------:R-:W-:-:S05]  /*0a00*/  IMAD.X R3, RZ, RZ, UR21, P1 ;  /* 0x00000015ff037e24 */ /* 0x000fca00088e06ff */
[----:B--2---:R5:W2:Y:S01]  /*0a10*/  ATOMG.E.EXCH.STRONG.GPU PT, RZ, [R2], R7 ;  /* 0x0000000702ff73a8 */ /* 0x004aa200041ee100 */
[----:B------:R-:W-:-:S04]  /*0a20*/  DEPBAR {5,4,3,2,1,0} ;  /* 0x0000003f0000791a */ /* 0x000fc80000000000 */
[----:B------:R-:W3:Y:S02]  /*0a30*/  CCTL.E.C.LDCU.IV.DEEP [UR20] ;  /* 0x0000000014007540 */ /* 0x000ee40009c08000 */
[----:B---3--:R5:W-:Y:S01]  /*0a40*/  UTMACCTL.IV [UR20] ;  /* 0x00000000140079b9 */ /* 0x008be20008000000 */
[----:B------:R-:W-:Y:S01]  /*0a50*/  NOP ;  /* 0x0000000000007918 */ /* 0x000fe20000000000 */
.L_x_18:
[----:B------:R-:W-:Y:S05]  /*0a60*/  @P0 BRA `(.L_x_19) ;  /* 0x00000000000c0947 */ /* 0x000fea0003800000 */
[----:B------:R0:W-:Y:S01]  /*0a70*/  UTMACMDFLUSH ;  /* 0x00000000000079b7 */ /* 0x0001e20000000000 */
[----:B------:R-:W-:Y:S05]  /*0a80*/  @P0 BRA `(.L_x_19) ;  /* 0x0000000000040947 */ /* 0x000fea0003800000 */
[----:B------:R-:W-:-:S04]  /*0a90*/  DEPBAR.LE SB0, 0x0 ;  /* 0x000080000000791a */ /* 0x000fc80000000000 */
.L_x_19:
[----:B------:R-:W-:Y:S05]  /*0aa0*/  WARPSYNC.ALL ;  /* 0x0000000000007948 */ /* 0x000fea0003800000 */
[----:B------:R-:W-:Y:S01]  /*0ab0*/  NOP ;  /* 0x0000000000007918 */ /* 0x000fe20000000000 */
[----:B--2---:R-:W-:Y:S06]  /*0ac0*/  BAR.SYNC.DEFER_BLOCKING 0x0 ;  /* 0x0000000000007b1d */ /* 0x004fec0000010000 */
[----:B------:R-:W-:Y:S02]  /*0ad0*/  BSSY.RECONVERGENT B1, `(.L_x_20) ;  /* 0x000000b000017945 */ /* 0x000fe40003800200 */
[----:B------:R-:W-:Y:S06]  /*0ae0*/  BAR.SYNC.DEFER_BLOCKING 0x0 ;  /* 0x0000000000007b1d */ /* 0x000fec0000010000 */
[----:B------:R2:W-:Y:S01]  /*0af0*/  @!P0 STS [R11], RZ ;  /* 0x000000ff0b008388 */ /* 0x0005e20000000800 */
[----:B------:R-:W-:Y:S01]  /*0b00*/  NOP ;  /* 0x0000000000007918 */ /* 0x000fe20000000000 */
[----:B------:R-:W-:Y:S05]  /*0b10*/  @P3 BRA `(.L_x_21) ;  /* 0x0000000000183947 */ /* 0x000fea0003800000 */
[----:B---345:R-:W3:Y:S01]  /*0b20*/  LDS R2, [UR8+0x8] ;  /* 0x00000808ff027984 */ /* 0x038ee20008000800 */
[----:B------:R-:W4:Y:S01]  /*0b30*/  LDC.64 R6, c[0x0][0x388] ;  /* 0x0000e200ff067b82 */ /* 0x000f220000000a00 */
[----:B------:R-:W-:Y:S02]  /*0b40*/  IMAD.MOV.U32 R3, RZ, RZ, 0x70 ;  /* 0x00000070ff037424 */ /* 0x000fe400078e00ff */
[----:B----4-:R4:W-:Y:S03]  /*0b50*/  STS.64 [UR8], R6 ;  /* 0x00000006ff007988 */ /* 0x0109e60008000a08 */
[----:B---3--:R-:W-:-:S05]  /*0b60*/  LOP3.LUT R2, R2, 0x10, R3, 0xd8, !PT ;  /* 0x0000001002027812 */ /* 0x008fca00078ed803 */
[----:B------:R4:W-:Y:S02]  /*0b70*/  STS [UR8+0x8], R2 ;  /* 0x00000802ff007988 */ /* 0x0009e40008000808 */
.L_x_21:
[----:B-----5:R-:W-:Y:S05]  /*0b80*/  BSYNC.RECONVERGENT B1 ;  /* 0x0000000000017941 */ /* 0x020fea0003800200 */
.L_x_20:
[----:B------:R-:W-:Y:S04]  /*0b90*/  BSSY.RECONVERGENT B1, `(.L_x_22) ;  /* 0x000000a000017945 */ /* 0x000fe80003800200 */
[----:B------:R-:W-:Y:S05]  /*0ba0*/  @P3 BRA `(.L_x_23) ;  /* 0x0000000000203947 */ /* 0x000fea0003800000 */
[----:B---34-:R-:W3:Y:S01]  /*0bb0*/  LDS R2, [UR8+0x34] ;  /* 0x00003408ff027984 */ /* 0x018ee20008000800 */
[----:B------:R-:W-:Y:S02]  /*0bc0*/  IMAD.MOV.U32 R7, RZ, RZ, 0x3f000000 ;  /* 0x3f000000ff077424 */ /* 0x000fe400078e00ff */
[----:B------:R-:W-:Y:S01]  /*0bd0*/  @!P3 IMAD.MOV.U32 R6, RZ, RZ, 0x3f ;  /* 0x0000003fff06b424 */ /* 0x000fe200078e00ff */
[----:B------:R-:W4:Y:S02]  /*0be0*/  @!P3 LDS R3, [UR8+0x38] ;  /* 0x00003808ff03b984 */ /* 0x000f240008000800 */
[----:B---3--:R-:W-:Y:S02]  /*0bf0*/  LOP3.LUT R2, R2, 0xff000000, R7, 0xb8, !PT ;  /* 0xff00000002027812 */ /* 0x008fe400078eb807 */
[----:B----4-:R-:W-:-:S03]  /*0c00*/  @!P3 LOP3.LUT R3, R3, 0xff, R6, 0xb8, !PT ;  /* 0x000000ff0303b812 */ /* 0x010fc600078eb806 */
[----:B------:R5:W-:Y:S04]  /*0c10*/  STS [UR8+0x34], R2 ;  /* 0x00003402ff007988 */ /* 0x000be80008000808 */
[----:B------:R5:W-:Y:S02]  /*0c20*/  @!P3 STS [UR8+0x38], R3 ;  /* 0x00003803ff00b988 */ /* 0x000be40008000808 */
.L_x_23:
[----:B------:R-:W-:Y:S05]  /*0c30*/  BSYNC.RECONVERGENT B1 ;  /* 0x0000000000017941 */ /* 0x000fea0003800200 */
.L_x_22:
[----:B------:R-:W-:Y:S04]  /*0c40*/  BSSY.RECONVERGENT B1, `(.L_x_24) ;  /* 0x0000004000017945 */ /* 0x000fe80003800200 */
[----:B------:R-:W-:Y:S05]  /*0c50*/  @P3 BRA `(.L_x_25) ;  /* 0x0000000000083947 */ /* 0x000fea0003800000 */
[----:B------:R2:W-:Y:S04]  /*0c60*/  STS [UR8+0x24], R12 ;  /* 0x0000240cff007988 */ /* 0x0005e80008000808 */
[----:B------:R2:W-:Y:S02]  /*0c70*/  STS [UR8+0x20], R5 ;  /* 0x00002005ff007988 */ /* 0x0005e40008000808 */
.L_x_25:
[----:B------:R-:W-:Y:S05]  /*0c80*/  BSYNC.RECONVERGENT B1 ;  /* 0x0000000000017941 */ /* 0x000fea0003800200 */
.L_x_24:
[----:B------:R-:W-:Y:S04]  /*0c90*/  BSSY.RECONVERGENT B1, `(.L_x_26) ;  /* 0x000000e000017945 */ /* 0x000fe80003800200 */
[----:B------:R-:W-:Y:S05]  /*0ca0*/  @P3 BRA `(.L_x_27) ;  /* 0x0000000000303947 */ /* 0x000fea0003800000 */
[----:B-----5:R-:W5:Y:S01]  /*0cb0*/  LDS R3, [UR8+0x34] ;  /* 0x00003408ff037984 */ /* 0x020f620008000800 */
[----:B----4-:R-:W4:Y:S03]  /*0cc0*/  LDC.64 R6, c[0x0][0x3b0] ;  /* 0x0000ec00ff067b82 */ /* 0x010f260000000a00 */
[----:B---3--:R-:W3:Y:S01]  /*0cd0*/  LDS R2, [UR8+0x1c] ;  /* 0x00001c08ff027984 */ /* 0x008ee20008000800 */
[C---:B----4-:R-:W-:Y:S01]  /*0ce0*/  SHF.L.U64.HI R7, R6.reuse, 0x1, R7 ;  /* 0x0000000106077819 */ /* 0x050fe20000010207 */
[----:B------:R-:W-:-:S03]  /*0cf0*/  IMAD.SHL.U32 R6, R6, 0x2, RZ ;  /* 0x0000000206067824 */ /* 0x000fc600078e00ff */
[--C-:B------:R-:W-:Y:S02]  /*0d00*/  SHF.R.U32.HI R9, RZ, 0x4, R7.reuse ;  /* 0x00000004ff097819 */ /* 0x100fe40000011607 */
[----:B------:R-:W-:-:S05]  /*0d10*/  SHF.R.U64 R6, R6, 0x4, R7 ;  /* 0x0000000406067819 */ /* 0x000fca0000001207 */
[----:B------:R4:W-:Y:S01]  /*0d20*/  STS [UR8+0xc], R6 ;  /* 0x00000c06ff007988 */ /* 0x0009e20008000808 */
[----:B-----5:R-:W-:Y:S02]  /*0d30*/  LOP3.LUT R3, R3, 0x7, RZ, 0xb8, !PT ;  /* 0x0000000703037812 */ /* 0x020fe400078eb8ff */
[----:B---3--:R-:W-:-:S03]  /*0d40*/  LOP3.LUT R2, R2, 0xf, R9, 0xb8, !PT ;  /* 0x0000000f02027812 */ /* 0x008fc600078eb809 */
[----:B------:R4:W-:Y:S04]  /*0d50*/  STS [UR8+0x34], R3 ;  /* 0x00003403ff007988 */ /* 0x0009e80008000808 */
[----:B------:R4:W-:Y:S02]  /*0d60*/  STS [UR8+0x1c], R2 ;  /* 0x00001c02ff007988 */ /* 0x0009e40008000808 */
.L_x_27:
[----:B------:R-:W-:Y:S05]  /*0d70*/  BSYNC.RECONVERGENT B1 ;  /* 0x0000000000017941 */ /* 0x000fea0003800200 */
.L_x_26:
[----:B------:R-:W-:Y:S04]  /*0d80*/  BSSY.RECONVERGENT B2, `(.L_x_28) ;  /* 0x000001a000027945 */ /* 0x000fe80003800200 */
[----:B------:R-:W-:Y:S04]  /*0d90*/  BSSY.RELIABLE B1, `(.L_x_29) ;  /* 0x0000015000017945 */ /* 0x000fe80003800100 */
[----:B------:R-:W-:Y:S05]  /*0da0*/  @P3 BRA `(.L_x_30) ;  /* 0x0000000000203947 */ /* 0x000fea0003800000 */
[----:B---345:R-:W3:Y:S02]  /*0db0*/  LDS R2, [UR8+0x34] ;  /* 0x00003408ff027984 */ /* 0x038ee40008000800 */
[----:B---3--:R-:W-:-:S05]  /*0dc0*/  LOP3.LUT R2, R2, 0x38, RZ, 0xb8, !PT ;  /* 0x0000003802027812 */ /* 0x008fca00078eb8ff */
[----:B------:R3:W-:Y:S01]  /*0dd0*/  STS [UR8+0x34], R2 ;  /* 0x00003402ff007988 */ /* 0x0007e20008000808 */
[----:B------:R-:W-:Y:S05]  /*0de0*/  @P3 BRA `(.L_x_31) ;  /* 0x0000000000203947 */ /* 0x000fea0003800000 */
[----:B---3--:R-:W3:Y:S01]  /*0df0*/  LDS R2, [UR8+0x8] ;  /* 0x00000808ff027984 */ /* 0x008ee20008000800 */
[----:B------:R-:W-:-:S05]  /*0e00*/  IMAD.MOV.U32 R3, RZ, RZ, 0x780 ;  /* 0x00000780ff037424 */ /* 0x000fca00078e00ff */
[----:B---3--:R-:W-:-:S05]  /*0e10*/  LOP3.LUT R2, R2, 0x300, R3, 0xd8, !PT ;  /* 0x0000030002027812 */ /* 0x008fca00078ed803 */
[----:B------:R3:W-:Y:S02]  /*0e20*/  STS [UR8+0x8], R2 ;  /* 0x00000802ff007988 */ /* 0x0007e40008000808 */
.L_x_30:
[----:B------:R-:W-:Y:S05]  /*0e30*/  @P3 BRA `(.L_x_32) ;  /* 0x0000000000283947 */ /* 0x000fea0003800000 */
[----:B---345:R-:W3:Y:S02]  /*0e40*/  LDS R2, [UR8+0x8] ;  /* 0x00000808ff027984 */ /* 0x038ee40008000800 */
[----:B---3--:R-:W-:-:S05]  /*0e50*/  LOP3.LUT R2, R2, 0x1800, RZ, 0xb8, !PT ;  /* 0x0000180002027812 */ /* 0x008fca00078eb8ff */
[----:B------:R4:W-:Y:S02]  /*0e60*/  STS [UR8+0x8], R2 ;  /* 0x00000802ff007988 */ /* 0x0009e40008000808 */
.L_x_31:
[----:B------:R-:W-:Y:S05]  /*0e70*/  @P3 BREAK.RELIABLE B1 ;  /* 0x0000000000013942 */ /* 0x000fea0003800100 */
[----:B------:R-:W-:Y:S05]  /*0e80*/  @P3 BRA `(.L_x_33) ;  /* 0x0000000000243947 */ /* 0x000fea0003800000 */
[----:B---34-:R-:W3:Y:S01]  /*0e90*/  LDS R2, [UR8+0x8] ;  /* 0x00000808ff027984 */ /* 0x018ee20008000800 */
[----:B------:R-:W-:-:S05]  /*0ea0*/  IMAD.MOV.U32 R3, RZ, RZ, 0x6000 ;  /* 0x00006000ff037424 */ /* 0x000fca00078e00ff */
[----:B---3--:R-:W-:-:S04]  /*0eb0*/  LOP3.LUT R2, R2, 0x6000, R3, 0xd8, !PT ;  /* 0x0000600002027812 */ /* 0x008fc800078ed803 */
[----:B------:R-:W-:-:S05]  /*0ec0*/  LOP3.LUT R2, R2, 0x400000, RZ, 0xb8, !PT ;  /* 0x0040000002027812 */ /* 0x000fca00078eb8ff */
[----:B------:R3:W-:Y:S02]  /*0ed0*/  STS [UR8+0x8], R2 ;  /* 0x00000802ff007988 */ /* 0x0007e40008000808 */
.L_x_32:
[----:B------:R-:W-:Y:S05]  /*0ee0*/  BSYNC.RELIABLE B1 ;  /* 0x0000000000017941 */ /* 0x000fea0003800100 */
.L_x_29:
[----:B---345:R-:W3:Y:S02]  /*0ef0*/  @!P3 LDS R2, [UR8+0x8] ;  /* 0x00000808ff02b984 */ /* 0x038ee40008000800 */
[----:B---3--:R-:W-:-:S05]  /*0f00*/  @!P3 LOP3.LUT R2, R2, 0x8000, RZ, 0xb8, !PT ;  /* 0x000080000202b812 */ /* 0x008fca00078eb8ff */
[----:B------:R5:W-:Y:S02]  /*0f10*/  @!P3 STS [UR8+0x8], R2 ;  /* 0x00000802ff00b988 */ /* 0x000be40008000808 */
.L_x_33:
[----:B------:R-:W-:Y:S05]  /*0f20*/  BSYNC.RECONVERGENT B2 ;  /* 0x0000000000027941 */ /* 0x000fea0003800200 */
.L_x_28:
[----:B------:R-:W-:Y:S05]  /*0f30*/  WARPSYNC.ALL ;  /* 0x0000000000007948 */ /* 0x000fea0003800000 */
[----:B------:R-:W-:Y:S01]  /*0f40*/  NOP ;  /* 0x0000000000007918 */ /* 0x000fe20000000000 */
[----:B------:R-:W-:-:S04]  /*0f50*/  UIADD3 UR5, UPT, UPT, UR4, 0x80, URZ ;  /* 0x0000008004057890 */ /* 0x000fc8000fffe0ff */
[----:B------:R-:W-:-:S04]  /*0f60*/  UIADD3 UR22, UP0, UPT, UR5, UR10, URZ ;  /* 0x0000000a05167290 */ /* 0x000fc8000ff1e0ff */
[----:B------:R-:W-:Y:S01]  /*0f70*/  ULEA.HI.X.SX32 UR23, UR5, UR11, 0x1, UP0 ;  /* 0x0000000b05177291 */ /* 0x000fe200080f0eff */
[----:B------:R-:W-:Y:S11]  /*0f80*/  @P0 BRA `(.L_x_34) ;  /* 0x0000000000300947 */ /* 0x000ff60003800000 */
[----:B---345:R-:W3:Y:S01]  /*0f90*/  S2R R2, SR_LANEID ;  /* 0x0000000000027919 */ /* 0x038ee20000000000 */
[----:B------:R-:W-:Y:S05]  /*0fa0*/  WARPSYNC.ALL ;  /* 0x0000000000007948 */ /* 0x000fea0003800000 */
[----:B------:R-:W-:Y:S01]  /*0fb0*/  NOP ;  /* 0x0000000000007918 */ /* 0x000fe20000000000 */
[----:B---3--:R-:W-:-:S05]  /*0fc0*/  IMAD.SHL.U32 R6, R2, 0x4, RZ ;  /* 0x0000000402067824 */ /* 0x008fca00078e00ff */
[----:B------:R-:W3:Y:S01]  /*0fd0*/  LDS R7, [R6+UR8] ;  /* 0x0000000806077984 */ /* 0x000ee20008000800 */
[----:B------:R-:W-:-:S05]  /*0fe0*/  IADD3 R2, P1, PT, R6, UR22, RZ ;  /* 0x0000001606027c10 */ /* 0x000fca000ff3e0ff */
[----:B------:R-:W-:-:S05]  /*0ff0*/  IMAD.X R3, RZ, RZ, UR23, P1 ;  /* 0x00000017ff037e24 */ /* 0x000fca00088e06ff */
[----:B---3--:R3:W4:Y:S01]  /*1000*/  ATOMG.E.EXCH.STRONG.GPU PT, RZ, [R2], R7 ;  /* 0x0000000702ff73a8 */ /* 0x00872200041ee100 */
[----:B------:R-:W-:-:S04]  /*1010*/  DEPBAR {5,4,3,2,1,0} ;  /* 0x0000003f0000791a */ /* 0x000fc80000000000 */
[----:B------:R-:W5:Y:S02]  /*1020*/  CCTL.E.C.LDCU.IV.DEEP [UR22] ;  /* 0x0000000016007540 */ /* 0x000f640009c08000 */
[----:B-----5:R3:W-:Y:S01]  /*1030*/  UTMACCTL.IV [UR22] ;  /* 0x00000000160079b9 */ /* 0x0207e20008000000 */
[----:B------:R-:W-:Y:S01]  /*1040*/  NOP ;  /* 0x0000000000007918 */ /* 0x000fe20000000000 */
.L_x_34:
[----:B------:R-:W-:Y:S05]  /*1050*/  @P0 BRA `(.L_x_35) ;  /* 0x00000000000c0947 */ /* 0x000fea0003800000 */
[----:B------:R0:W-:Y:S01]  /*1060*/  UTMACMDFLUSH ;  /* 0x00000000000079b7 */ /* 0x0001e20000000000 */
[----:B------:R-:W-:Y:S05]  /*1070*/  @P0 BRA `(.L_x_35) ;  /* 0x0000000000040947 */ /* 0x000fea0003800000 */
[----:B------:R-:W-:-:S04]  /*1080*/  DEPBAR.LE SB0, 0x0 ;  /* 0x000080000000791a */ /* 0x000fc80000000000 */
.L_x_35:
[----:B------:R-:W-:Y:S05]  /*1090*/  WARPSYNC.ALL ;  /* 0x0000000000007948 */ /* 0x000fea0003800000 */
[----:B------:R-:W-:Y:S01]  /*10a0*/  NOP ;  /* 0x0000000000007918 */ /* 0x000fe20000000000 */
[----:B----4-:R-:W-:Y:S06]  /*10b0*/  BAR.SYNC.DEFER_BLOCKING 0x0 ;  /* 0x0000000000007b1d */ /* 0x010fec0000010000 */
[----:B------:R-:W-:Y:S02]  /*10c0*/  BSSY.RECONVERGENT B2, `(.L_x_36) ;  /* 0x000000b000027945 */ /* 0x000fe40003800200 */
[----:B------:R-:W-:Y:S06]  /*10d0*/  BAR.SYNC.DEFER_BLOCKING 0x0 ;  /* 0x0000000000007b1d */ /* 0x000fec0000010000 */
[----:B------:R4:W-:Y:S01]  /*10e0*/  @!P0 STS [R11], RZ ;  /* 0x000000ff0b008388 */ /* 0x0009e20000000800 */
[----:B------:R-:W-:Y:S01]  /*10f0*/  NOP ;  /* 0x0000000000007918 */ /* 0x000fe20000000000 */
[----:B------:R-:W-:Y:S05]  /*1100*/  @P3 BRA `(.L_x_37) ;  /* 0x0000000000183947 */ /* 0x000fea0003800000 */
[----:B---3-5:R-:W3:Y:S01]  /*1110*/  LDS R2, [UR8+0x8] ;  /* 0x00000808ff027984 */ /* 0x028ee20008000800 */
[----:B------:R-:W5:Y:S01]  /*1120*/  LDC.64 R6, c[0x0][0x390] ;  /* 0x0000e400ff067b82 */ /* 0x000f620000000a00 */
[----:B------:R-:W-:Y:S02]  /*1130*/  IMAD.MOV.U32 R3, RZ, RZ, 0x70 ;  /* 0x00000070ff037424 */ /* 0x000fe400078e00ff */
[----:B-----5:R5:W-:Y:S03]  /*1140*/  STS.64 [UR8], R6 ;  /* 0x00000006ff007988 */ /* 0x020be60008000a08 */
[----:B---3--:R-:W-:-:S05]  /*1150*/  LOP3.LUT R2, R2, 0x10, R3, 0xd8, !PT ;  /* 0x0000001002027812 */ /* 0x008fca00078ed803 */
[----:B------:R5:W-:Y:S02]  /*1160*/  STS [UR8+0x8], R2 ;  /* 0x00000802ff007988 */ /* 0x000be40008000808 */
.L_x_37:
[----:B---3--:R-:W-:Y:S05]  /*1170*/  BSYNC.RECONVERGENT B2 ;  /* 0x0000000000027941 */ /* 0x008fea0003800200 */
.L_x_36:
[----:B------:R-:W-:Y:S04]  /*1180*/  BSSY.RECONVERGENT B3, `(.L_x_38) ;  /* 0x0000011000037945 */ /* 0x000fe80003800200 */
[----:B------:R-:W-:Y:S04]  /*1190*/  BSSY.RELIABLE B2, `(.L_x_39) ;  /* 0x000000e000027945 */ /* 0x000fe80003800100 */
[----:B------:R-:W-:Y:S05]  /*11a0*/  @P3 BRA `(.L_x_40) ;  /* 0x0000000000243947 */ /* 0x000fea0003800000 */
[----:B-----5:R-:W3:Y:S01]  /*11b0*/  LDS R2, [UR8+0x34] ;  /* 0x00003408ff027984 */ /* 0x020ee20008000800 */
[----:B------:R-:W-:-:S05]  /*11c0*/  IMAD.MOV.U32 R3, RZ, RZ, 0x3f000000 ;  /* 0x3f000000ff037424 */ /* 0x000fca00078e00ff */
[----:B---3--:R-:W-:-:S05]  /*11d0*/  LOP3.LUT R2, R2, 0xff000000, R3, 0xb8, !PT ;  /* 0xff00000002027812 */ /* 0x008fca00078eb803 */
[----:B------:R3:W-:Y:S01]  /*11e0*/  STS [UR8+0x34], R2 ;  /* 0x00003402ff007988 */ /* 0x0007e20008000808 */
[----:B------:R-:W-:Y:S05]  /*11f0*/  @P3 BRA `(.L_x_41) ;  /* 0x00000000001c3947 */ /* 0x000fea0003800000 */
[----:B---3--:R-:W3:Y:S01]  /*1200*/  LDS R2, [UR8+0x38] ;  /* 0x00003808ff027984 */ /* 0x008ee20008000800 */
[----:B------:R-:W-:-:S05]  /*1210*/  IMAD.MOV.U32 R3, RZ, RZ, 0x3f ;  /* 0x0000003fff037424 */ /* 0x000fca00078e00ff */
[----:B---3--:R-:W-:-:S05]  /*1220*/  LOP3.LUT R2, R2, 0xff, R3, 0xb8, !PT ;  /* 0x000000ff02027812 */ /* 0x008fca00078eb803 */
[----:B------:R3:W-:Y:S02]  /*1230*/  STS [UR8+0x38], R2 ;  /* 0x00003802ff007988 */ /* 0x0007e40008000808 */
.L_x_40:
[----:B------:R-:W-:Y:S05]  /*1240*/  @P3 BREAK.RELIABLE B2 ;  /* 0x0000000000023942 */ /* 0x000fea0003800100 */
[----:B------:R-:W-:Y:S05]  /*1250*/  @P3 BRA `(.L_x_42) ;  /* 0x00000000000c3947 */ /* 0x000fea0003800000 */
[----:B------:R2:W-:Y:S02]  /*1260*/  STS [UR8+0x20], R5 ;  /* 0x00002005ff007988 */ /* 0x0005e40008000808 */
.L_x_41:
[----:B------:R-:W-:Y:S05]  /*1270*/  BSYNC.RELIABLE B2 ;  /* 0x0000000000027941 */ /* 0x000fea0003800100 */
.L_x_39:
[----:B------:R2:W-:Y:S02]  /*1280*/  @!P3 STS [UR8+0x24], R4 ;  /* 0x00002404ff00b988 */ /* 0x0005e40008000808 */
.L_x_42:
[----:B------:R-:W-:Y:S05]  /*1290*/  BSYNC.RECONVERGENT B3 ;  /* 0x0000000000037941 */ /* 0x000fea0003800200 */
.L_x_38:
[----:B------:R-:W-:Y:S05]  /*12a0*/  WARPSYNC.ALL ;  /* 0x0000000000007948 */ /* 0x000fea0003800000 */
[----:B------:R-:W-:Y:S01]  /*12b0*/  NOP ;  /* 0x0000000000007918 */ /* 0x000fe20000000000 */
[----:B------:R-:W-:Y:S04]  /*12c0*/  BSSY.RECONVERGENT B3, `(.L_x_43) ;  /* 0x000000e000037945 */ /* 0x000fe80003800200 */
[----:B------:R-:W-:Y:S05]  /*12d0*/  @P3 BRA `(.L_x_44) ;  /* 0x0000000000303947 */ /* 0x000fea0003800000 */
[----:B------:R-:W2:Y:S02]  /*12e0*/  LDS R3, [UR8+0x34] ;  /* 0x00003408ff037984 */ /* 0x000ea40008000800 */
[----:B--2---:R-:W2:Y:S02]  /*12f0*/  LDC.64 R4, c[0x0][0x3b8] ;  /* 0x0000ee00ff047b82 */ /* 0x004ea40000000a00 */
[----:B---3-5:R-:W3:Y:S01]  /*1300*/  LDS R2, [UR8+0x1c] ;  /* 0x00001c08ff027984 */ /* 0x028ee20008000800 */
[C---:B--2---:R-:W-:Y:S01]  /*1310*/  SHF.L.U64.HI R5, R4.reuse, 0x1, R5 ;  /* 0x0000000104057819 */ /* 0x044fe20000010205 */
[----:B------:R-:W-:-:S03]  /*1320*/  IMAD.SHL.U32 R4, R4, 0x2, RZ ;  /* 0x0000000204047824 */ /* 0x000fc600078e00ff */
[--C-:B------:R-:W-:Y:S02]  /*1330*/  SHF.R.U32.HI R7, RZ, 0x4, R5.reuse ;  /* 0x00000004ff077819 */ /* 0x100fe40000011605 */
[----:B------:R-:W-:-:S05]  /*1340*/  SHF.R.U64 R4, R4, 0x4, R5 ;  /* 0x0000000404047819 */ /* 0x000fca0000001205 */
[----:B------:R2:W-:Y:S01]  /*1350*/  STS [UR8+0xc], R4 ;  /* 0x00000c04ff007988 */ /* 0x0005e20008000808 */
[----:B------:R-:W-:Y:S02]  /*1360*/  LOP3.LUT R3, R3, 0x7, RZ, 0xb8, !PT ;  /* 0x0000000703037812 */ /* 0x000fe400078eb8ff */
[----:B---3--:R-:W-:-:S03]  /*1370*/  LOP3.LUT R2, R2, 0xf, R7, 0xb8, !PT ;  /* 0x0000000f02027812 */ /* 0x008fc600078eb807 */
[----:B------:R2:W-:Y:S04]  /*1380*/  STS [UR8+0x34], R3 ;  /* 0x00003403ff007988 */ /* 0x0005e80008000808 */
[----:B------:R2:W-:Y:S02]  /*1390*/  STS [UR8+0x1c], R2 ;  /* 0x00001c02ff007988 */ /* 0x0005e40008000808 */
.L_x_44:
[----:B------:R-:W-:Y:S05]  /*13a0*/  BSYNC.RECONVERGENT B3 ;  /* 0x0000000000037941 */ /* 0x000fea0003800200 */
.L_x_43:
[----:B------:R-:W-:Y:S04]  /*13b0*/  BSSY.RECONVERGENT B4, `(.L_x_45) ;  /* 0x000001a000047945 */ /* 0x000fe80003800200 */
[----:B------:R-:W-:Y:S04]  /*13c0*/  BSSY.RELIABLE B3, `(.L_x_46) ;  /* 0x0000015000037945 */ /* 0x000fe80003800100 */
[----:B------:R-:W-:Y:S05]  /*13d0*/  @P3 BRA `(.L_x_47) ;  /* 0x0000000000203947 */ /* 0x000fea0003800000 */
[----:B--23-5:R-:W2:Y:S02]  /*13e0*/  LDS R2, [UR8+0x34] ;  /* 0x00003408ff027984 */ /* 0x02cea40008000800 */
[----:B--2---:R-:W-:-:S05]  /*13f0*/  LOP3.LUT R2, R2, 0x38, RZ, 0xb8, !PT ;  /* 0x0000003802027812 */ /* 0x004fca00078eb8ff */
[----:B------:R2:W-:Y:S01]  /*1400*/  STS [UR8+0x34], R2 ;  /* 0x00003402ff007988 */ /* 0x0005e20008000808 */
[----:B------:R-:W-:Y:S05]  /*1410*/  @P3 BRA `(.L_x_48) ;  /* 0x0000000000203947 */ /* 0x000fea0003800000 */
[----:B--2---:R-:W2:Y:S01]  /*1420*/  LDS R2, [UR8+0x8] ;  /* 0x00000808ff027984 */ /* 0x004ea20008000800 */
[----:B------:R-:W-:-:S05]  /*1430*/  IMAD.MOV.U32 R3, RZ, RZ, 0x780 ;  /* 0x00000780ff037424 */ /* 0x000fca00078e00ff */
[----:B--2---:R-:W-:-:S05]  /*1440*/  LOP3.LUT R2, R2, 0x300, R3, 0xd8, !PT ;  /* 0x0000030002027812 */ /* 0x004fca00078ed803 */
[----:B------:R2:W-:Y:S02]  /*1450*/  STS [UR8+0x8], R2 ;  /* 0x00000802ff007988 */ /* 0x0005e40008000808 */
.L_x_47:
[----:B------:R-:W-:Y:S05]  /*1460*/  @P3 BRA `(.L_x_49) ;  /* 0x0000000000283947 */ /* 0x000fea0003800000 */
[----:B--23-5:R-:W2:Y:S02]  /*1470*/  LDS R2, [UR8+0x8] ;  /* 0x00000808ff027984 */ /* 0x02cea40008000800 */
[----:B--2---:R-:W-:-:S05]  /*1480*/  LOP3.LUT R2, R2, 0x1800, RZ, 0xb8, !PT ;  /* 0x0000180002027812 */ /* 0x004fca00078eb8ff */
[----:B------:R3:W-:Y:S02]  /*1490*/  STS [UR8+0x8], R2 ;  /* 0x00000802ff007988 */ /* 0x0007e40008000808 */
.L_x_48:
[----:B------:R-:W-:Y:S05]  /*14a0*/  @P3 BREAK.RELIABLE B3 ;  /* 0x0000000000033942 */ /* 0x000fea0003800100 */
[----:B------:R-:W-:Y:S05]  /*14b0*/  @P3 BRA `(.L_x_50) ;  /* 0x0000000000243947 */ /* 0x000fea0003800000 */
[----:B--23--:R-:W2:Y:S01]  /*14c0*/  LDS R2, [UR8+0x8] ;  /* 0x00000808ff027984 */ /* 0x00cea20008000800 */
[----:B------:R-:W-:-:S05]  /*14d0*/  IMAD.MOV.U32 R3, RZ, RZ, 0x6000 ;  /* 0x00006000ff037424 */ /* 0x000fca00078e00ff */
[----:B--2---:R-:W-:-:S04]  /*14e0*/  LOP3.LUT R2, R2, 0x6000, R3, 0xd8, !PT ;  /* 0x0000600002027812 */ /* 0x004fc800078ed803 */
[----:B------:R-:W-:-:S05]  /*14f0*/  LOP3.LUT R2, R2, 0x400000, RZ, 0xb8, !PT ;  /* 0x0040000002027812 */ /* 0x000fca00078eb8ff */
[----:B------:R2:W-:Y:S02]  /*1500*/  STS [UR8+0x8], R2 ;  /* 0x00000802ff007988 */ /* 0x0005e40008000808 */
.L_x_49:
[----:B------:R-:W-:Y:S05]  /*1510*/  BSYNC.RELIABLE B3 ;  /* 0x0000000000037941 */ /* 0x000fea0003800100 */
.L_x_46:
[----:B--23-5:R-:W2:Y:S02]  /*1520*/  @!P3 LDS R2, [UR8+0x8] ;  /* 0x00000808ff02b984 */ /* 0x02cea40008000800 */
[----:B--2---:R-:W-:-:S05]  /*1530*/  @!P3 LOP3.LUT R2, R2, 0x8000, RZ, 0xb8, !PT ;  /* 0x000080000202b812 */ /* 0x004fca00078eb8ff */
[----:B------:R5:W-:Y:S02]  /*1540*/  @!P3 STS [UR8+0x8], R2 ;  /* 0x00000802ff00b988 */ /* 0x000be40008000808 */
.L_x_50:
[----:B------:R-:W-:Y:S05]  /*1550*/  BSYNC.RECONVERGENT B4 ;  /* 0x0000000000047941 */ /* 0x000fea0003800200 */
.L_x_45:
[----:B------:R-:W-:Y:S05]  /*1560*/  WARPSYNC.ALL ;  /* 0x0000000000007948 */ /* 0x000fea0003800000 */
[----:B------:R-:W-:Y:S01]  /*1570*/  NOP ;  /* 0x0000000000007918 */ /* 0x000fe20000000000 */
[----:B------:R-:W-:-:S04]  /*1580*/  UIADD3 UR4, UPT, UPT, UR4, 0x100, URZ ;  /* 0x0000010004047890 */ /* 0x000fc8000fffe0ff */
[----:B------:R-:W-:-:S04]  /*1590*/  UIADD3 UR10, UP0, UPT, UR4, UR10, URZ ;  /* 0x0000000a040a7290 */ /* 0x000fc8000ff1e0ff */
[----:B------:R-:W-:Y:S01]  /*15a0*/  ULEA.HI.X.SX32 UR11, UR4, UR11, 0x1, UP0 ;  /* 0x0000000b040b7291 */ /* 0x000fe200080f0eff */
[----:B------:R-:W-:Y:S11]  /*15b0*/  @P0 BRA `(.L_x_51) ;  /* 0x0000000000300947 */ /* 0x000ff60003800000 */
[----:B--23-5:R-:W2:Y:S01]  /*15c0*/  S2R R2, SR_LANEID ;  /* 0x0000000000027919 */ /* 0x02cea20000000000 */
[----:B------:R-:W-:Y:S05]  /*15d0*/  WARPSYNC.ALL ;  /* 0x0000000000007948 */ /* 0x000fea0003800000 */
[----:B------:R-:W-:Y:S01]  /*15e0*/  NOP ;  /* 0x0000000000007918 */ /* 0x000fe20000000000 */
[----:B--2---:R-:W-:-:S05]  /*15f0*/  IMAD.SHL.U32 R4, R2, 0x4, RZ ;  /* 0x0000000402047824 */ /* 0x004fca00078e00ff */
[----:B------:R-:W2:Y:S01]  /*1600*/  LDS R5, [R4+UR8] ;  /* 0x0000000804057984 */ /* 0x000ea20008000800 */
[----:B------:R-:W-:-:S05]  /*1610*/  IADD3 R2, P1, PT, R4, UR10, RZ ;  /* 0x0000000a04027c10 */ /* 0x000fca000ff3e0ff */
[----:B------:R-:W-:-:S05]  /*1620*/  IMAD.X R3, RZ, RZ, UR11, P1 ;  /* 0x0000000bff037e24 */ /* 0x000fca00088e06ff */
[----:B--2---:R2:W3:Y:S01]  /*1630*/  ATOMG.E.EXCH.STRONG.GPU PT, RZ, [R2], R5 ;  /* 0x0000000502ff73a8 */ /* 0x0044e200041ee100 */
[----:B------:R-:W-:-:S04]  /*1640*/  DEPBAR {5,4,3,2,1,0} ;  /* 0x0000003f0000791a */ /* 0x000fc80000000000 */
[----:B------:R-:W5:Y:S02]  /*1650*/  CCTL.E.C.LDCU.IV.DEEP [UR10] ;  /* 0x000000000a007540 */ /* 0x000f640009c08000 */
[----:B-----5:R2:W-:Y:S01]  /*1660*/  UTMACCTL.IV [UR10] ;  /* 0x000000000a0079b9 */ /* 0x0205e20008000000 */
[----:B------:R-:W-:Y:S01]  /*1670*/  NOP ;  /* 0x0000000000007918 */ /* 0x000fe20000000000 */
.L_x_51:
[----:B------:R-:W-:Y:S05]  /*1680*/  @P0 BRA `(.L_x_52) ;  /* 0x00000000000c0947 */ /* 0x000fea0003800000 */
[----:B------:R0:W-:Y:S01]  /*1690*/  UTMACMDFLUSH ;  /* 0x00000000000079b7 */ /* 0x0001e20000000000 */
[----:B------:R-:W-:Y:S05]  /*16a0*/  @P0 BRA `(.L_x_52) ;  /* 0x0000000000040947 */ /* 0x000fea0003800000 */
[----:B------:R-:W-:-:S04]  /*16b0*/  DEPBAR.LE SB0, 0x0 ;  /* 0x000080000000791a */ /* 0x000fc80000000000 */
.L_x_52:
[----:B------:R-:W-:Y:S05]  /*16c0*/  WARPSYNC.ALL ;  /* 0x0000000000007948 */ /* 0x000fea0003800000 */
[----:B------:R-:W-:Y:S01]  /*16d0*/  NOP ;  /* 0x0000000000007918 */ /* 0x000fe20000000000 */
[----:B---3--:R-:W-:Y:S01]  /*16e0*/  BAR.SYNC.DEFER_BLOCKING 0x0 ;  /* 0x0000000000007b1d */ /* 0x008fe20000010000 */
[----:B--2--5:R-:W-:Y:S01]  /*16f0*/  SHF.R.U32.HI R2, RZ, 0x5, R0 ;  /* 0x00000005ff027819 */ /* 0x024fe20000011600 */
[----:B------:R-:W-:-:S03]  /*1700*/  USHF.L.U32 UR9, UR9, 0x8, URZ ;  /* 0x0000000809097899 */ /* 0x000fc600080006ff */
[----:B------:R-:W-:Y:S01]  /*1710*/  R2UR UR12, R2 ;  /* 0x00000000020c72ca */ /* 0x000fe200000e0000 */
[----:B------:R-:W-:Y:S01]  /*1720*/  VOTEU.ALL UP0, P3 ;  /* 0x0000000000ff7886 */ /* 0x000fe20001800000 */
[----:B------:R-:W-:Y:S01]  /*1730*/  UMOV UR4, 0x1 ;  /* 0x0000000100047882 */ /* 0x000fe20000000000 */
[----:B------:R-:W-:Y:S01]  /*1740*/  VOTEU.ALL UP1, P3 ;  /* 0x0000000000ff7886 */ /* 0x000fe20001820000 */
[----:B------:R-:W-:Y:S02]  /*1750*/  BSSY.RECONVERGENT B4, `(.L_x_53) ;  /* 0x0000018000047945 */ /* 0x000fe40003800200 */
[----:B------:R-:W-:-:S04]  /*1760*/  @!UP0 UIADD3 UR6, UPT, UPT, -UR4, 0x100000, URZ ;  /* 0x0010000004068890 */ /* 0x000fc8000fffe1ff */
[----:B------:R-:W-:Y:S02]  /*1770*/  @!UP0 USHF.L.U32 UR7, UR6, 0xb, URZ ;  /* 0x0000000b06078899 */ /* 0x000fe400080006ff */
[----:B------:R-:W-:Y:S02]  /*1780*/  @!UP0 USHF.L.U32 UR6, UR6, 0x1, URZ ;  /* 0x0000000106068899 */ /* 0x000fe400080006ff */
[----:B------:R-:W-:-:S04]  /*1790*/  @!UP0 UIADD3 UR4, UPT, UPT, -UR4, 0x100000, URZ ;  /* 0x0010000004048890 */ /* 0x000fc8000fffe1ff */
[----:B------:R-:W-:Y:S02]  /*17a0*/  @!UP0 USHF.L.U32 UR5, UR4, 0xb, URZ ;  /* 0x0000000b04058899 */ /* 0x000fe400080006ff */
[----:B------:R-:W-:Y:S01]  /*17b0*/  @!UP0 USHF.L.U32 UR4, UR4, 0x1, URZ ;  /* 0x0000000104048899 */ /* 0x000fe200080006ff */
[----:B------:R-:W-:Y:S01]  /*17c0*/  VOTEU.ALL UP0, P3 ;  /* 0x0000000000ff7886 */ /* 0x000fe20001800000 */
[----:B------:R-:W2:Y:S04]  /*17d0*/  FENCE.VIEW.ASYNC.S ;  /* 0x00000000000073c6 */ /* 0x000ea80000000000 */
[----:B--2---:R2:W3:Y:S06]  /*17e0*/  @!UP0 SYNCS.EXCH.64 URZ, [UR8+0x28000], UR6 ;  /* 0x0280000608ff85b2 */ /* 0x0044ec0008000100 */
[----:B------:R2:W3:Y:S02]  /*17f0*/  @!UP1 SYNCS.EXCH.64 URZ, [UR8+0x28020], UR4 ;  /* 0x0280200408ff95b2 */ /* 0x0004e40008000100 */
[----:B---3--:R-:W-:Y:S06]  /*1800*/  BAR.SYNC.DEFER_BLOCKING 0x0 ;  /* 0x0000000000007b1d */ /* 0x008fec0000010000 */
[----:B------:R-:W-:Y:S05]  /*1810*/  @P3 BRA `(.L_x_54) ;  /* 0x00000000002c3947 */ /* 0x000fea0003800000 */
[----:B--2---:R-:W-:Y:S02]  /*1820*/  UMOV UR4, 0x1 ;  /* 0x0000000100047882 */ /* 0x004fe40000000000 */
[----:B------:R-:W-:-:S04]  /*1830*/  UIADD3 UR6, UPT, UPT, -UR4, 0x100000, URZ ;  /* 0x0010000004067890 */ /* 0x000fc8000fffe1ff */
[----:B------:R-:W-:Y:S02]  /*1840*/  USHF.L.U32 UR7, UR6, 0xb, URZ ;  /* 0x0000000b06077899 */ /* 0x000fe400080006ff */
[----:B------:R-:W-:Y:S02]  /*1850*/  USHF.L.U32 UR6, UR6, 0x1, URZ ;  /* 0x0000000106067899 */ /* 0x000fe400080006ff */
[----:B------:R-:W-:-:S04]  /*1860*/  UIADD3 UR4, UPT, UPT, -UR4, 0x100000, URZ ;  /* 0x0010000004047890 */ /* 0x000fc8000fffe1ff */
[----:B------:R-:W-:Y:S02]  /*1870*/  USHF.L.U32 UR5, UR4, 0xb, URZ ;  /* 0x0000000b04057899 */ /* 0x000fe400080006ff */
[----:B------:R-:W-:Y:S01]  /*1880*/  USHF.L.U32 UR4, UR4, 0x1, URZ ;  /* 0x0000000104047899 */ /* 0x000fe200080006ff */
[----:B------:R-:W2:Y:S03]  /*1890*/  FENCE.VIEW.ASYNC.S ;  /* 0x00000000000073c6 */ /* 0x000ea60000000000 */
[----:B--2---:R3:W5:Y:S08]  /*18a0*/  SYNCS.EXCH.64 URZ, [UR8+0x28008], UR6 ;  /* 0x0280080608ff75b2 */ /* 0x0047700008000100 */
[----:B------:R3:W2:Y:S02]  /*18b0*/  SYNCS.EXCH.64 URZ, [UR8+0x28028], UR4 ;  /* 0x0280280408ff75b2 */ /* 0x0006a40008000100 */
[----:B---3--:R-:W-:Y:S01]  /*18c0*/  NOP ;  /* 0x0000000000007918 */ /* 0x008fe20000000000 */
.L_x_54:
[----:B--2---:R-:W-:Y:S05]  /*18d0*/  BSYNC.RECONVERGENT B4 ;  /* 0x0000000000047941 */ /* 0x004fea0003800200 */
.L_x_53:
[----:B-----5:R-:W-:Y:S06]  /*18e0*/  BAR.SYNC.DEFER_BLOCKING 0x0 ;  /* 0x0000000000007b1d */ /* 0x020fec0000010000 */
[----:B------:R-:W-:Y:S04]  /*18f0*/  BSSY.RECONVERGENT B4, `(.L_x_55) ;  /* 0x000000d000047945 */ /* 0x000fe80003800200 */
[----:B------:R-:W-:Y:S05]  /*1900*/  @P3 BRA `(.L_x_56) ;  /* 0x00000000002c3947 */ /* 0x000fea0003800000 */
[----:B------:R-:W-:Y:S02]  /*1910*/  UMOV UR4, 0x1 ;  /* 0x0000000100047882 */ /* 0x000fe40000000000 */
[----:B------:R-:W-:-:S04]  /*1920*/  UIADD3 UR6, UPT, UPT, -UR4, 0x100000, URZ ;  /* 0x0010000004067890 */ /* 0x000fc8000fffe1ff */
[----:B------:R-:W-:Y:S02]  /*1930*/  USHF.L.U32 UR7, UR6, 0xb, URZ ;  /* 0x0000000b06077899 */ /* 0x000fe400080006ff */
[----:B------:R-:W-:Y:S02]  /*1940*/  USHF.L.U32 UR6, UR6, 0x1, URZ ;  /* 0x0000000106067899 */ /* 0x000fe400080006ff */
[----:B------:R-:W-:-:S04]  /*1950*/  UIADD3 UR4, UPT, UPT, -UR4, 0x100000, URZ ;  /* 0x0010000004047890 */ /* 0x000fc8000fffe1ff */
[----:B------:R-:W-:Y:S02]  /*1960*/  USHF.L.U32 UR5, UR4, 0xb, URZ ;  /* 0x0000000b04057899 */ /* 0x000fe400080006ff */
[----:B------:R-:W-:Y:S01]  /*1970*/  USHF.L.U32 UR4, UR4, 0x1, URZ ;  /* 0x0000000104047899 */ /* 0x000fe200080006ff */
[----:B------:R-:W2:Y:S03]  /*1980*/  FENCE.VIEW.ASYNC.S ;  /* 0x00000000000073c6 */ /* 0x000ea60000000000 */
[----:B--2---:R2:W3:Y:S08]  /*1990*/  SYNCS.EXCH.64 URZ, [UR8+0x28010], UR6 ;  /* 0x0280100608ff75b2 */ /* 0x0044f00008000100 */
[----:B------:R2:W5:Y:S01]  /*19a0*/  SYNCS.EXCH.64 URZ, [UR8+0x28030], UR4 ;  /* 0x0280300408ff75b2 */ /* 0x0005620008000100 */
[----:B------:R-:W-:Y:S01]  /*19b0*/  NOP ;  /* 0x0000000000007918 */ /* 0x000fe20000000000 */
.L_x_56:
[----:B--2---:R-:W-:Y:S05]  /*19c0*/  BSYNC.RECONVERGENT B4 ;  /* 0x0000000000047941 */ /* 0x004fea0003800200 */
.L_x_55:
[----:B---3-5:R-:W-:Y:S01]  /*19d0*/  BAR.SYNC.DEFER_BLOCKING 0x0 ;  /* 0x0000000000007b1d */ /* 0x028fe20000010000 */
[----:B------:R-:W-:Y:S01]  /*19e0*/  UIADD3 UR6, UPT, UPT, UR8, 0x28020, URZ ;  /* 0x0002802008067890 */ /* 0x000fe2000fffe0ff */
[----:B------:R-:W-:Y:S01]  /*19f0*/  ISETP.GE.AND P0, PT, R10, 0x1, PT ;  /* 0x000000010a00780c */ /* 0x000fe20003f06270 */
[----:B------:R-:W-:-:S03]  /*1a00*/  USHF.L.U32 UR7, UR13, 0x6, URZ ;  /* 0x000000060d077899 */ /* 0x000fc600080006ff */
        /* <DEDUP_REMOVED lines=13> */
.L_x_58:
[----:B--2---:R-:W-:Y:S05]  /*1ae0*/  BSYNC.RECONVERGENT B4 ;  /* 0x0000000000047941 */ /* 0x004fea0003800200 */
.L_x_57:
[----:B------:R-:W-:Y:S05]  /*1af0*/  @!P0 BRA `(.L_x_59) ;  /* 0x0000000800908947 */ /* 0x000fea0003800000 */
[----:B---3-5:R-:W-:Y:S01]  /*1b00*/  BAR.SYNC.DEFER_BLOCKING 0x0 ;  /* 0x0000000000007b1d */ /* 0x028fe20000010000 */
[----:B------:R-:W-:Y:S01]  /*1b10*/  ELECT P1, URZ, PT ;  /* 0x0000000000ff782f */ /* 0x000fe20003820000 */
[----:B------:R-:W-:Y:S01]  /*1b20*/  @!P3 IMAD.MOV.U32 R2, RZ, RZ, 0xa000 ;  /* 0x0000a000ff02b424 */ /* 0x000fe200078e00ff */
[----:B------:R-:W-:Y:S02]  /*1b30*/  UIADD3 UR16, UPT, UPT, UR8, 0x20000, URZ ;  /* 0x0002000008107890 */ /* 0x000fe4000fffe0ff */
[----:B------:R-:W-:Y:S01]  /*1b40*/  ISETP.LT.U32.AND P1, PT, R68, 0x20, P1 ;  /* 0x000000204400780c */ /* 0x000fe20000f21070 */
[----:B------:R-:W-:Y:S01]  /*1b50*/  UMOV UR19, UR7 ;  /* 0x0000000700137c82 */ /* 0x000fe20008000000 */
[----:B------:R-:W-:Y:S01]  /*1b60*/  ELECT P0, URZ, PT ;  /* 0x0000000000ff782f */ /* 0x000fe20003800000 */
[----:B------:R-:W-:-:S03]  /*1b70*/  ULOP3.LUT UR4, UR12, 0x3, URZ, 0xc0, !UPT ;  /* 0x000000030c047892 */ /* 0x000fc6000f8ec0ff */
[----:B------:R-:W-:Y:S01]  /*1b80*/  ISETP.LT.U32.AND P0, PT, R68, 0x80, P0 ;  /* 0x000000804400780c */ /* 0x000fe20000701070 */
[----:B------:R-:W-:Y:S02]  /*1b90*/  ULEA UR28, UR4, UR8, 0xd ;  /* 0x00000008041c7291 */ /* 0x000fe4000f8e68ff */
[----:B------:R-:W-:-:S04]  /*1ba0*/  ULEA UR30, UR4, UR9, 0x6 ;  /* 0x00000009041e7291 */ /* 0x000fc8000f8e30ff */
[----:B------:R-:W-:Y:S01]  /*1bb0*/  VOTEU.ANY UP0, P1 ;  /* 0x0000000000ff7886 */ /* 0x000fe20000800100 */
[----:B------:R-:W-:-:S04]  /*1bc0*/  VOTEU.ANY UP2, P1 ;  /* 0x0000000000ff7886 */ /* 0x000fc80000840100 */
[----:B------:R-:W-:Y:S02]  /*1bd0*/  @UP0 UIADD3 UR17, UPT, UPT, UR8, 0x28000, URZ ;  /* 0x0002800008110890 */ /* 0x000fe4000fffe0ff */
[----:B------:R2:W-:Y:S01]  /*1be0*/  @!P3 SYNCS.ARRIVE.TRANS64 RZ, [UR8+0x28000], R2 ;  /* 0x02800002ffffb9a7 */ /* 0x0005e20008000008 */
[----:B------:R-:W-:Y:S01]  /*1bf0*/  @UP0 UMOV UR18, URZ ;  /* 0x000000ff00120c82 */ /* 0x000fe20008000000 */
[----:B------:R-:W-:Y:S01]  /*1c00*/  BAR.SYNC.DEFER_BLOCKING 0x0 ;  /* 0x0000000000007b1d */ /* 0x000fe20000010000 */
[----:B------:R-:W-:-:S05]  /*1c10*/  UISETP.NE.U32.AND UP0, UPT, UR12, URZ, UPT ;  /* 0x000000ff0c00728c */ /* 0x000fca000bf05070 */
[----:B------:R-:W-:Y:S01]  /*1c20*/  VOTEU.ANY UP1, P0 ;  /* 0x0000000000ff7886 */ /* 0x000fe20000020100 */
[----:B------:R-:W-:-:S04]  /*1c30*/  VOTEU.ANY UP3, P0 ;  /* 0x0000000000ff7886 */ /* 0x000fc80000060100 */
[----:B------:R-:W-:Y:S01]  /*1c40*/  @UP1 UIADD3 UR29, UPT, UPT, UR8, 0x28000, URZ ;  /* 0x00028000081d1890 */ /* 0x000fe2000fffe0ff */
[----:B------:R-:W-:Y:S01]  /*1c50*/  @UP1 UMOV UR31, URZ ;  /* 0x000000ff001f1c82 */ /* 0x000fe20008000000 */
[----:B------:R2:W-:Y:S01]  /*1c60*/  @UP2 UTMALDG.2D [UR16], [UR20] ;  /* 0x00000010140025b4 */ /* 0x0005e20008008000 */
[----:B------:R3:W-:Y:S06]  /*1c70*/  MEMBAR.ALL.CTA ;  /* 0x0000000000007992 */ /* 0x0007ec0000008000 */
[----:B---3--:R-:W3:Y:S02]  /*1c80*/  FENCE.VIEW.ASYNC.S ;  /* 0x00000000000073c6 */ /* 0x008ee40000000000 */
[----:B---3--:R-:W-:Y:S06]  /*1c90*/  BAR.SYNC.DEFER_BLOCKING 0x0 ;  /* 0x0000000000007b1d */ /* 0x008fec0000010000 */
[----:B------:R2:W-:Y:S02]  /*1ca0*/  @UP3 UTMALDG.2D [UR28], [UR22] ;  /* 0x0000001c160035b4 */ /* 0x0005e40008008000 */
[----:B------:R-:W-:Y:S06]  /*1cb0*/  BAR.SYNC.DEFER_BLOCKING 0x0 ;  /* 0x0000000000007b1d */ /* 0x000fec0000010000 */
[----:B------:R-:W3:Y:S02]  /*1cc0*/  SYNCS.PHASECHK.TRANS64.TRYWAIT P0, [UR8+0x28000], RZ ;  /* 0x028000ffff0075a7 */ /* 0x000ee40008001108 */
[----:B--23--:R-:W-:Y:S05]  /*1cd0*/  @!P0 BRA `(.L_x_60) ;  /* 0x0000001000608947 */ /* 0x00cfea0003800000 */
.L_x_78:
[----:B------:R-:W-:Y:S05]  /*1ce0*/  BRA.U UP0, `(.L_x_61) ;  /* 0x0000000100787547 */ /* 0x000fea000b800000 */
[----:B------:R-:W-:Y:S02]  /*1cf0*/  USHF.R.U32.HI UR14, URZ, 0x4, UR16 ;  /* 0x00000004ff0e7899 */ /* 0x000fe40008011610 */
[----:B------:R-:W-:Y:S02]  /*1d00*/  USHF.R.U32.HI UR13, URZ, 0x4, UR8 ;  /* 0x00000004ff0d7899 */ /* 0x000fe40008011608 */
[----:B------:R-:W-:Y:S02]  /*1d10*/  USGXT.U32 UR14, UR14, 0xe ;  /* 0x0000000e0e0e789a */ /* 0x000fe40008000000 */
[----:B------:R-:W-:Y:S02]  /*1d20*/  USGXT.U32 UR13, UR13, 0xe ;  /* 0x0000000e0d0d789a */ /* 0x000fe40008000000 */
[----:B------:R-:W-:Y:S02]  /*1d30*/  UIADD3 UR32, UP0, UPT, UR14, 0x2, URZ ;  /* 0x000000020e207890 */ /* 0x000fe4000ff1e0ff */
[----:B------:R-:W-:Y:S01]  /*1d40*/  UIADD3 UR30, UP1, UPT, UR13, 0x2000080, URZ ;  /* 0x020000800d1e7890 */ /* 0x000fe2000ff3e0ff */
[----:B------:R-:W-:Y:S01]  /*1d50*/  UMOV UR4, URZ ;  /* 0x000000ff00047c82 */ /* 0x000fe20008000000 */
[----:B------:R-:W-:Y:S01]  /*1d60*/  UMOV UR5, URZ ;  /* 0x000000ff00057c82 */ /* 0x000fe20008000000 */
[----:B------:R-:W-:-:S02]  /*1d70*/  UIADD3.X UR33, UPT, UPT, UR4, 0x40004040, URZ, UP0, !UPT ;  /* 0x4000404004217890 */ /* 0x000fc400087fe4ff */
[----:B------:R-:W-:Y:S02]  /*1d80*/  UIADD3.X UR31, UPT, UPT, UR5, 0x40004040, URZ, UP1, !UPT ;  /* 0x40004040051f7890 */ /* 0x000fe40008ffe4ff */
[----:B------:R-:W-:Y:S02]  /*1d90*/  ULOP3.LUT UR4, UR13, 0x2000000, URZ, 0xfc, !UPT ;  /* 0x020000000d047892 */ /* 0x000fe4000f8efcff */
[----:B------:R-:W-:Y:S02]  /*1da0*/  UIADD3.64 UR16, UPT, UPT, UR32, 0x2, URZ ;  /* 0x0000000220107897 */ /* 0x000fe4000fffe0ff */
[----:B------:R-:W-:Y:S02]  /*1db0*/  UIADD3.64 UR18, UPT, UPT, UR30, 0x80, URZ ;  /* 0x000000801e127897 */ /* 0x000fe4000fffe0ff */
[----:B------:R-:W-:Y:S02]  /*1dc0*/  UIADD3.64 UR26, UPT, UPT, UR32, 0x4, URZ ;  /* 0x00000004201a7897 */ /* 0x000fe4000fffe0ff */
[----:B------:R-:W-:Y:S01]  /*1dd0*/  UIADD3.64 UR28, UPT, UPT, UR30, 0x100, URZ ;  /* 0x000001001e1c7897 */ /* 0x000fe2000fffe0ff */
[----:B------:R-:W-:Y:S01]  /*1de0*/  UMOV UR34, 0x0 ;  /* 0x0000000000227882 */ /* 0x000fe20000000000 */
[----:B------:R-:W-:Y:S01]  /*1df0*/  UMOV UR35, 0x4410010 ;  /* 0x0441001000237882 */ /* 0x000fe20000000000 */
[----:B------:R-:W-:Y:S01]  /*1e00*/  UMOV UR15, 0x40004040 ;  /* 0x40004040000f7882 */ /* 0x000fe20000000000 */
[----:B------:R-:W-:Y:S01]  /*1e10*/  UMOV UR5, 0x40004040 ;  /* 0x4000404000057882 */ /* 0x000fe20000000000 */
[----:B------:R-:W-:Y:S01]  /*1e20*/  UMOV UR36, 0x0 ;  /* 0x0000000000247882 */ /* 0x000fe20000000000 */
[----:B------:R-:W-:Y:S01]  /*1e30*/  UMOV UR37, 0x4410010 ;  /* 0x0441001000257882 */ /* 0x000fe20000000000 */
[----:B------:R-:W-:Y:S01]  /*1e40*/  UMOV UR38, 0x0 ;  /* 0x0000000000267882 */ /* 0x000fe20000000000 */
[----:B------:R-:W-:Y:S01]  /*1e50*/  UMOV UR39, 0x4410010 ;  /* 0x0441001000277882 */ /* 0x000fe20000000000 */
[----:B------:R2:W-:Y:S01]  /*1e60*/  UTCHMMA gdesc[UR14], gdesc[UR4], tmem[UR24], tmem[UR34], idesc[UR35], !UPT ;  /* 0x00ff22040e0075ea */ /* 0x0005e2000f800018 */
[----:B------:R-:W-:Y:S01]  /*1e70*/  UMOV UR40, 0x0 ;  /* 0x0000000000287882 */ /* 0x000fe20000000000 */
[----:B------:R-:W-:Y:S01]  /*1e80*/  UMOV UR41, 0x4410010 ;  /* 0x0441001000297882 */ /* 0x000fe20000000000 */
[----:B------:R2:W-:Y:S01]  /*1e90*/  UTCHMMA gdesc[UR32], gdesc[UR30], tmem[UR24], tmem[UR36], idesc[UR37], UPT ;  /* 0x00ff241e200075ea */ /* 0x0005e2000b800018 */
[----:B------:R2:W-:Y:S01]  /*1ea0*/  UTCHMMA gdesc[UR16], gdesc[UR18], tmem[UR24], tmem[UR38], idesc[UR39], UPT ;  /* 0x00ff2612100075ea */ /* 0x0005e2000b800018 */
[----:B------:R2:W-:Y:S01]  /*1eb0*/  UTCHMMA gdesc[UR26], gdesc[UR28], tmem[UR24], tmem[UR40], idesc[UR41], UPT ;  /* 0x00ff281c1a0075ea */ /* 0x0005e2000b800018 */
[----:B------:R-:W-:Y:S01]  /*1ec0*/  NOP ;  /* 0x0000000000007918 */ /* 0x000fe20000000000 */
.L_x_61:
[----:B------:R-:W-:Y:S01]  /*1ed0*/  ELECT P0, URZ, PT ;  /* 0x0000000000ff782f */ /* 0x000fe20003800000 */
[----:B--2---:R-:W-:Y:S01]  /*1ee0*/  UMOV UR4, UR6 ;  /* 0x0000000600047c82 */ /* 0x004fe20008000000 */
[----:B------:R-:W-:Y:S02]  /*1ef0*/  UMOV UR5, URZ ;  /* 0x000000ff00057c82 */ /* 0x000fe40008000000 */
[----:B------:R-:W-:-:S13]  /*1f00*/  ISETP.LT.U32.AND P0, PT, R68, 0x20, P0 ;  /* 0x000000204400780c */ /* 0x000fda0000701070 */
[----:B------:R-:W-:Y:S01]  /*1f10*/  VOTEU.ANY UP0, P0 ;  /* 0x0000000000ff7886 */ /* 0x000fe20000000100 */
[----:B------:R-:W-:Y:S01]  /*1f20*/  VOTEU.ANY UP1, P0 ;  /* 0x0000000000ff7886 */ /* 0x000fe20000020100 */
[----:B------:R-:W-:-:S03]  /*1f30*/  ISETP.GE.U32.AND P0, PT, R10, 0x41, PT ;  /* 0x000000410a00780c */ /* 0x000fc60003f06070 */
[----:B------:R-:W-:Y:S02]  /*1f40*/  @UP0 UMOV UR4, UR4 ;  /* 0x0000000400040c82 */ /* 0x000fe40008000000 */
[----:B------:R2:W-:Y:S01]  /*1f50*/  @UP1 UTCBAR [UR4], URZ ;  /* 0x000000ff040013e9 */ /* 0x0005e200080000ff */
[----:B------:R-:W-:Y:S06]  /*1f60*/  BAR.SYNC.DEFER_BLOCKING 0x0 ;  /* 0x0000000000007b1d */ /* 0x000fec0000010000 */
[----:B------:R-:W3:Y:S02]  /*1f70*/  SYNCS.PHASECHK.TRANS64.TRYWAIT P1, [UR8+0x28020], RZ ;  /* 0x028020ffff0075a7 */ /* 0x000ee40008021108 */
[----:B--23--:R-:W-:Y:S05]  /*1f80*/  @!P1 BRA `(.L_x_62) ;  /* 0x0000000c00c09947 */ /* 0x00cfea0003800000 */
.L_x_79:
[----:B------:R-:W-:Y:S01]  /*1f90*/  IMAD.MOV.U32 R2, RZ, RZ, RZ ;  /* 0x000000ffff027224 */ /* 0x000fe200078e00ff */
[----:B------:R-:W-:Y:S06]  /*1fa0*/  @!P0 BRA `(.L_x_59) ;  /* 0x0000000400648947 */ /* 0x000fec0003800000 */
[----:B------:R-:W2:Y:S01]  /*1fb0*/  LDCU UR25, c[0x0][0x3a0] ;  /* 0x00007400ff1977ac */ /* 0x000ea20008000800 */
[----:B------:R-:W-:Y:S01]  /*1fc0*/  UMOV UR13, 0x1 ;  /* 0x00000001000d7882 */ /* 0x000fe20000000000 */
[----:B------:R-:W-:-:S05]  /*1fd0*/  UMOV UR6, 0x40 ;  /* 0x0000004000067882 */ /* 0x000fca0000000000 */
.L_x_66:
[----:B------:R-:W-:Y:S01]  /*1fe0*/  BAR.SYNC.DEFER_BLOCKING 0x0 ;  /* 0x0000000000007b1d */ /* 0x000fe20000010000 */
[----:B------:R-:W-:Y:S01]  /*1ff0*/  ULEA UR17, UR13, UR8, 0x3 ;  /* 0x000000080d117291 */ /* 0x000fe2000f8e18ff */
[----:B------:R-:W-:Y:S01]  /*2000*/  @!P3 IMAD.MOV.U32 R3, RZ, RZ, 0xa000 ;  /* 0x0000a000ff03b424 */ /* 0x000fe200078e00ff */
[----:B------:R-:W-:Y:S01]  /*2010*/  ELECT P1, URZ, PT ;  /* 0x0000000000ff782f */ /* 0x000fe20003820000 */
[----:B------:R-:W-:-:S03]  /*2020*/  ULEA UR4, UR13, UR8, 0xd ;  /* 0x000000080d047291 */ /* 0x000fc6000f8e68ff */
[----:B------:R-:W-:Y:S02]  /*2030*/  ISETP.LT.U32.AND P1, PT, R68, 0x20, P1 ;  /* 0x000000204400780c */ /* 0x000fe40000f21070 */
[----:B------:R-:W-:Y:S01]  /*2040*/  ELECT P0, URZ, PT ;  /* 0x0000000000ff782f */ /* 0x000fe20003800000 */
[----:B------:R-:W-:-:S03]  /*2050*/  UIADD3 UR4, UPT, UPT, UR4, 0x20000, URZ ;  /* 0x0002000004047890 */ /* 0x000fc6000fffe0ff */
[----:B------:R-:W-:Y:S01]  /*2060*/  ISETP.LT.U32.AND P0, PT, R68, 0x80, P0 ;  /* 0x000000804400780c */ /* 0x000fe20000701070 */
[----:B------:R-:W-:Y:S02]  /*2070*/  ULEA UR14, UR13, UR8, 0xf ;  /* 0x000000080d0e7291 */ /* 0x000fe4000f8e78ff */
[----:B------:R-:W-:Y:S01]  /*2080*/  ULOP3.LUT UR15, UR12, 0x3, URZ, 0xc0, !UPT ;  /* 0x000000030c0f7892 */ /* 0x000fe2000f8ec0ff */
[----:B------:R-:W-:-:S03]  /*2090*/  UMOV UR31, UR6 ;  /* 0x00000006001f7c82 */ /* 0x000fc60008000000 */
[----:B------:R-:W-:Y:S01]  /*20a0*/  ULEA UR28, UR15, UR14, 0xd ;  /* 0x0000000e0f1c7291 */ /* 0x000fe2000f8e68ff */
[----:B------:R-:W-:Y:S01]  /*20b0*/  VOTEU.ANY UP0, P1 ;  /* 0x0000000000ff7886 */ /* 0x000fe20000800100 */
[----:B------:R-:W-:Y:S01]  /*20c0*/  ULEA UR30, UR15, UR9, 0x6 ;  /* 0x000000090f1e7291 */ /* 0x000fe2000f8e30ff */
[----:B------:R3:W-:Y:S03]  /*20d0*/  @!P3 SYNCS.ARRIVE.TRANS64 RZ, [UR17+0x28000], R3 ;  /* 0x02800003ffffb9a7 */ /* 0x0007e60008000011 */
[----:B------:R-:W-:Y:S01]  /*20e0*/  VOTEU.ANY UP1, P0 ;  /* 0x0000000000ff7886 */ /* 0x000fe20000020100 */
[----:B------:R-:W-:Y:S01]  /*20f0*/  @UP0 UIADD3 UR5, UPT, UPT, UR17, 0x28000, URZ ;  /* 0x0002800011050890 */ /* 0x000fe2000fffe0ff */
[----:B------:R-:W-:Y:S01]  /*2100*/  VOTEU.ANY UP0, P1 ;  /* 0x0000000000ff7886 */ /* 0x000fe20000800100 */
[----:B------:R-:W-:Y:S02]  /*2110*/  BAR.SYNC.DEFER_BLOCKING 0x0 ;  /* 0x0000000000007b1d */ /* 0x000fe40000010000 */
[----:B------:R-:W-:Y:S01]  /*2120*/  @UP1 UIADD3 UR29, UPT, UPT, UR17, 0x28000, URZ ;  /* 0x00028000111d1890 */ /* 0x000fe2000fffe0ff */
[----:B---3--:R-:W-:-:S03]  /*2130*/  IMAD.U32 R3, R2, -0x80000000, RZ ;  /* 0x8000000002037824 */ /* 0x008fc600078e00ff */
[----:B------:R-:W-:Y:S01]  /*2140*/  VOTEU.ANY UP1, P0 ;  /* 0x0000000000ff7886 */ /* 0x000fe20000020100 */
[----:B------:R3:W-:Y:S01]  /*2150*/  @UP0 UTMALDG.2D [UR4], [UR20] ;  /* 0x00000004140005b4 */ /* 0x0007e20008008000 */
[----:B------:R-:W-:Y:S01]  /*2160*/  UISETP.NE.U32.AND UP0, UPT, UR12, URZ, UPT ;  /* 0x000000ff0c00728c */ /* 0x000fe2000bf05070 */
[----:B------:R5:W-:Y:S06]  /*2170*/  MEMBAR.ALL.CTA ;  /* 0x0000000000007992 */ /* 0x000bec0000008000 */
[----:B-----5:R-:W5:Y:S02]  /*2180*/  FENCE.VIEW.ASYNC.S ;  /* 0x00000000000073c6 */ /* 0x020f640000000000 */
[----:B-----5:R-:W-:Y:S06]  /*2190*/  BAR.SYNC.DEFER_BLOCKING 0x0 ;  /* 0x0000000000007b1d */ /* 0x020fec0000010000 */
[----:B------:R3:W-:Y:S02]  /*21a0*/  @UP1 UTMALDG.2D [UR28], [UR22] ;  /* 0x0000001c160015b4 */ /* 0x0007e40008008000 */
[----:B------:R-:W-:Y:S06]  /*21b0*/  BAR.SYNC.DEFER_BLOCKING 0x0 ;  /* 0x0000000000007b1d */ /* 0x000fec0000010000 */
[----:B------:R-:W5:Y:S02]  /*21c0*/  SYNCS.PHASECHK.TRANS64.TRYWAIT P0, [UR17+0x28000], R3 ;  /* 0x02800003ff0075a7 */ /* 0x000f640008001111 */
[----:B---3-5:R-:W-:Y:S05]  /*21d0*/  @!P0 BRA `(.L_x_63) ;  /* 0x0000000c00388947 */ /* 0x028fea0003800000 */
.L_x_80:
        /* <DEDUP_REMOVED lines=11> */
[----:B------:R-:W-:Y:S02]  /*2290*/  UIADD3 UR28, UP0, UPT, UR18, 0x2, URZ ;  /* 0x00000002121c7890 */ /* 0x000fe4000ff1e0ff */
[----:B------:R-:W-:Y:S02]  /*22a0*/  UIADD3 UR30, UP1, UPT, UR26, 0x80, URZ ;  /* 0x000000801a1e7890 */ /* 0x000fe4000ff3e0ff */
[----:B------:R-:W-:Y:S02]  /*22b0*/  UIADD3 UR32, UP2, UPT, UR18, 0x4, URZ ;  /* 0x0000000412207890 */ /* 0x000fe4000ff5e0ff */
[----:B------:R-:W-:Y:S02]  /*22c0*/  UIADD3 UR34, UP3, UPT, UR26, 0x100, URZ ;  /* 0x000001001a227890 */ /* 0x000fe4000ff7e0ff */
[----:B------:R-:W-:-:S02]  /*22d0*/  ULOP3.LUT UR4, UR15, 0x2000000, URZ, 0xfc, !UPT ;  /* 0x020000000f047892 */ /* 0x000fc4000f8efcff */
[----:B------:R-:W-:Y:S02]  /*22e0*/  UIADD3.X UR29, UPT, UPT, UR19, URZ, URZ, UP0, !UPT ;  /* 0x000000ff131d7290 */ /* 0x000fe400087fe4ff */
[----:B------:R-:W-:Y:S02]  /*22f0*/  UIADD3.X UR31, UPT, UPT, UR27, URZ, URZ, UP1, !UPT ;  /* 0x000000ff1b1f7290 */ /* 0x000fe40008ffe4ff */
[----:B------:R-:W-:Y:S02]  /*2300*/  UIADD3.X UR33, UPT, UPT, UR19, URZ, URZ, UP2, !UPT ;  /* 0x000000ff13217290 */ /* 0x000fe400097fe4ff */
[----:B------:R-:W-:Y:S01]  /*2310*/  UIADD3.X UR35, UPT, UPT, UR27, URZ, URZ, UP3, !UPT ;  /* 0x000000ff1b237290 */ /* 0x000fe20009ffe4ff */
        /* <DEDUP_REMOVED lines=8> */
[----:B------:R3:W-:Y:S01]  /*23a0*/  UTCHMMA gdesc[UR14], gdesc[UR4], tmem[UR24], tmem[UR36], idesc[UR37], UPT ;  /* 0x00ff24040e0075ea */ /* 0x0007e2000b800018 */
[----:B------:R-:W-:Y:S01]  /*23b0*/  UMOV UR42, 0x0 ;  /* 0x00000000002a7882 */ /* 0x000fe20000000000 */
[----:B------:R-:W-:Y:S01]  /*23c0*/  UMOV UR43, 0x4410010 ;  /* 0x04410010002b7882 */ /* 0x000fe20000000000 */
[----:B------:R3:W-:Y:S01]  /*23d0*/  UTCHMMA gdesc[UR18], gdesc[UR26], tmem[UR24], tmem[UR38], idesc[UR39], UPT ;  /* 0x00ff261a120075ea */ /* 0x0007e2000b800018 */
[----:B------:R3:W-:Y:S01]  /*23e0*/  UTCHMMA gdesc[UR28], gdesc[UR30], tmem[UR24], tmem[UR40], idesc[UR41], UPT ;  /* 0x00ff281e1c0075ea */ /* 0x0007e2000b800018 */
[----:B------:R3:W-:Y:S01]  /*23f0*/  UTCHMMA gdesc[UR32], gdesc[UR34], tmem[UR24], tmem[UR42], idesc[UR43], UPT ;  /* 0x00ff2a22200075ea */ /* 0x0007e2000b800018 */
[----:B------:R-:W-:Y:S01]  /*2400*/  NOP ;  /* 0x0000000000007918 */ /* 0x000fe20000000000 */
.L_x_64:
[----:B------:R-:W-:Y:S01]  /*2410*/  ELECT P0, URZ, PT ;  /* 0x0000000000ff782f */ /* 0x000fe20003800000 */
[----:B---3--:R-:W-:-:S03]  /*2420*/  UIADD3 UR4, UPT, UPT, UR17, 0x28020, URZ ;  /* 0x0002802011047890 */ /* 0x008fc6000fffe0ff */
[----:B------:R-:W-:Y:S01]  /*2430*/  ISETP.LT.U32.AND P0, PT, R68, 0x20, P0 ;  /* 0x000000204400780c */ /* 0x000fe20000701070 */
[----:B------:R-:W-:-:S12]  /*2440*/  UMOV UR5, URZ ;  /* 0x000000ff00057c82 */ /* 0x000fd80008000000 */
[----:B------:R-:W-:Y:S01]  /*2450*/  VOTEU.ANY UP0, P0 ;  /* 0x0000000000ff7886 */ /* 0x000fe20000000100 */
[----:B------:R-:W-:-:S04]  /*2460*/  VOTEU.ANY UP1, P0 ;  /* 0x0000000000ff7886 */ /* 0x000fc80000020100 */
[----:B------:R-:W-:Y:S02]  /*2470*/  @UP0 UMOV UR4, UR4 ;  /* 0x0000000400040c82 */ /* 0x000fe40008000000 */
[----:B------:R3:W-:Y:S01]  /*2480*/  @UP1 UTCBAR [UR4], URZ ;  /* 0x000000ff040013e9 */ /* 0x0007e200080000ff */
[----:B------:R-:W-:Y:S06]  /*2490*/  BAR.SYNC.DEFER_BLOCKING 0x0 ;  /* 0x0000000000007b1d */ /* 0x000fec0000010000 */
[----:B------:R-:W5:Y:S02]  /*24a0*/  SYNCS.PHASECHK.TRANS64.TRYWAIT P0, [UR17+0x28020], R3 ;  /* 0x02802003ff0075a7 */ /* 0x000f640008001111 */
[----:B---3-5:R-:W-:Y:S05]  /*24b0*/  @!P0 BRA `(.L_x_65) ;  /* 0x00000008008c8947 */ /* 0x028fea0003800000 */
.L_x_81:
[----:B------:R-:W-:Y:S02]  /*24c0*/  UIADD3 UR13, UPT, UPT, UR13, 0x1, URZ ;  /* 0x000000010d0d7890 */ /* 0x000fe4000fffe0ff */
[----:B------:R-:W-:Y:S02]  /*24d0*/  UIADD3 UR6, UPT, UPT, UR6, 0x40, URZ ;  /* 0x0000004006067890 */ /* 0x000fe4000fffe0ff */
[----:B------:R-:W-:-:S04]  /*24e0*/  UISETP.NE.U32.AND UP0, UPT, UR13, 0x4, UPT ;  /* 0x000000040d00788c */ /* 0x000fc8000bf05070 */
[----:B------:R-:W-:Y:S02]  /*24f0*/  USEL UR13, UR13, URZ, UP0 ;  /* 0x000000ff0d0d7287 */ /* 0x000fe40008000000 */
[----:B------:R-:W-:Y:S02]  /*2500*/  USEL UR4, URZ, 0x1, UP0 ;  /* 0x00000001ff047887 */ /* 0x000fe40008000000 */
[----:B--2---:R-:W-:-:S04]  /*2510*/  UISETP.GE.AND UP0, UPT, UR6, UR25, UPT ;  /* 0x000000190600728c */ /* 0x004fc8000bf06270 */
[----:B------:R-:W-:-:S05]  /*2520*/  LOP3.LUT R2, R2, UR4, RZ, 0x3c, !PT ;  /* 0x0000000402027c12 */ /* 0x000fca000f8e3cff */
[----:B------:R-:W-:Y:S05]  /*2530*/  BRA.U !UP0, `(.L_x_66) ;  /* 0xfffffff908a87547 */ /* 0x000fea000b83ffff */
.L_x_59:
[----:B---3-5:R-:W-:Y:S06]  /*2540*/  BAR.SYNC.DEFER_BLOCKING 0x0 ;  /* 0x0000000000007b1d */ /* 0x028fec0000010000 */
[----:B------:R-:W-:Y:S04]  /*2550*/  BSSY.RECONVERGENT B4, `(.L_x_67) ;  /* 0x0000004000047945 */ /* 0x000fe80003800200 */
[----:B------:R-:W-:Y:S05]  /*2560*/  @P3 BRA `(.L_x_68) ;  /* 0x0000000000083947 */ /* 0x000fea0003800000 */
[----:B------:R-:W2:Y:S02]  /*2570*/  SYNCS.CCTL.IV [UR8+0x28000] ;  /* 0x02800000ff0079b1 */ /* 0x000ea40008000008 */
[----:B--2---:R-:W2:Y:S02]  /*2580*/  SYNCS.CCTL.IV [UR8+0x28020] ;  /* 0x02802000ff0079b1 */ /* 0x004ea40008000008 */
.L_x_68:
[----:B------:R-:W-:Y:S05]  /*2590*/  BSYNC.RECONVERGENT B4 ;  /* 0x0000000000047941 */ /* 0x000fea0003800200 */
.L_x_67:
[----:B--2---:R-:W-:Y:S06]  /*25a0*/  BAR.SYNC.DEFER_BLOCKING 0x0 ;  /* 0x0000000000007b1d */ /* 0x004fec0000010000 */
[----:B------:R-:W-:Y:S04]  /*25b0*/  BSSY.RECONVERGENT B4, `(.L_x_69) ;  /* 0x0000004000047945 */ /* 0x000fe80003800200 */
[----:B------:R-:W-:Y:S05]  /*25c0*/  @P3 BRA `(.L_x_70) ;  /* 0x0000000000083947 */ /* 0x000fea0003800000 */
[----:B------:R-:W2:Y:S02]  /*25d0*/  SYNCS.CCTL.IV [UR8+0x28008] ;  /* 0x02800800ff0079b1 */ /* 0x000ea40008000008 */
[----:B--2---:R-:W2:Y:S02]  /*25e0*/  SYNCS.CCTL.IV [UR8+0x28028] ;  /* 0x02802800ff0079b1 */ /* 0x004ea40008000008 */
.L_x_70:
[----:B------:R-:W-:Y:S05]  /*25f0*/  BSYNC.RECONVERGENT B4 ;  /* 0x0000000000047941 */ /* 0x000fea0003800200 */
.L_x_69:
[----:B--2---:R-:W-:Y:S06]  /*2600*/  BAR.SYNC.DEFER_BLOCKING 0x0 ;  /* 0x0000000000007b1d */ /* 0x004fec0000010000 */
[----:B------:R-:W-:Y:S04]  /*2610*/  BSSY.RECONVERGENT B4, `(.L_x_71) ;  /* 0x0000004000047945 */ /* 0x000fe80003800200 */
[----:B------:R-:W-:Y:S05]  /*2620*/  @P3 BRA `(.L_x_72) ;  /* 0x0000000000083947 */ /* 0x000fea0003800000 */
[----:B------:R-:W2:Y:S02]  /*2630*/  SYNCS.CCTL.IV [UR8+0x28010] ;  /* 0x02801000ff0079b1 */ /* 0x000ea40008000008 */
[----:B--2---:R-:W2:Y:S02]  /*2640*/  SYNCS.CCTL.IV [UR8+0x28030] ;  /* 0x02803000ff0079b1 */ /* 0x004ea40008000008 */
.L_x_72:
[----:B------:R-:W-:Y:S05]  /*2650*/  BSYNC.RECONVERGENT B4 ;  /* 0x0000000000047941 */ /* 0x000fea0003800200 */
.L_x_71:
[----:B--2---:R-:W-:Y:S06]  /*2660*/  BAR.SYNC.DEFER_BLOCKING 0x0 ;  /* 0x0000000000007b1d */ /* 0x004fec0000010000 */
[----:B------:R-:W-:Y:S04]  /*2670*/  BSSY.RECONVERGENT B4, `(.L_x_73) ;  /* 0x0000004000047945 */ /* 0x000fe80003800200 */
[----:B------:R-:W-:Y:S05]  /*2680*/  @P3 BRA `(.L_x_74) ;  /* 0x0000000000083947 */ /* 0x000fea0003800000 */
[----:B------:R-:W2:Y:S02]  /*2690*/  SYNCS.CCTL.IV [UR8+0x28018] ;  /* 0x02801800ff0079b1 */ /* 0x000ea40008000008 */
[----:B--2---:R-:W2:Y:S02]  /*26a0*/  SYNCS.CCTL.IV [UR8+0x28038] ;  /* 0x02803800ff0079b1 */ /* 0x004ea40008000008 */
.L_x_74:
[----:B------:R-:W-:Y:S05]  /*26b0*/  BSYNC.RECONVERGENT B4 ;  /* 0x0000000000047941 */ /* 0x000fea0003800200 */
.L_x_73:
[----:B------:R-:W-:Y:S01]  /*26c0*/  ULOP3.LUT UR5, UR12, 0x3, URZ, 0xc0, !UPT ;  /* 0x000000030c057892 */ /* 0x000fe2000f8ec0ff */
[C---:B------:R-:W-:Y:S01]  /*26d0*/  IMAD.SHL.U32 R4, R0.reuse, 0x80, RZ ;  /* 0x0000008000047824 */ /* 0x040fe200078e00ff */
[----:B------:R-:W-:Y:S01]  /*26e0*/  USHF.L.U32 UR12, UR12, 0x5, URZ ;  /* 0x000000050c0c7899 */ /* 0x000fe200080006ff */
[C---:B------:R-:W-:Y:S01]  /*26f0*/  IMAD.SHL.U32 R2, R0.reuse, 0x40, RZ ;  /* 0x0000004000027824 */ /* 0x040fe200078e00ff */
[----:B------:R-:W-:Y:S01]  /*2700*/  ULEA UR4, UR5, UR24, 0x15 ;  /* 0x0000001805047291 */ /* 0x000fe2000f8ea8ff */
[C---:B------:R-:W-:Y:S01]  /*2710*/  IMAD.SHL.U32 R3, R0.reuse, 0x10, RZ ;  /* 0x0000001000037824 */ /* 0x040fe200078e00ff */
[----:B------:R-:W-:Y:S01]  /*2720*/  ULOP3.LUT UR12, UR12, 0x80, URZ, 0xc0, !UPT ;  /* 0x000000800c0c7892 */ /* 0x000fe2000f8ec0ff */
[----:B------:R-:W-:Y:S01]  /*2730*/  IMAD.SHL.U32 R0, R0, 0x200, RZ ;  /* 0x0000020000007824 */ /* 0x000fe200078e00ff */
[----:B------:R-:W-:Y:S02]  /*2740*/  LOP3.LUT R5, R4, 0x4780, RZ, 0xc0, !PT ;  /* 0x0000478004057812 */ /* 0x000fe400078ec0ff */
[----:B------:R-:W-:-:S02]  /*2750*/  ELECT P0, URZ, PT ;  /* 0x0000000000ff782f */ /* 0x000fc40003800000 */
[----:B------:R-:W-:Y:S01]  /*2760*/  LOP3.LUT R2, R2, 0x1800, RZ, 0xc0, !PT ;  /* 0x0000180002027812 */ /* 0x000fe200078ec0ff */
[----:B------:R-:W-:Y:S01]  /*2770*/  UIADD3 UR4, UPT, UPT, UR4, UR12, URZ ;  /* 0x0000000c04047290 */ /* 0x000fe2000fffe0ff */
[----:B------:R-:W-:Y:S01]  /*2780*/  LOP3.LUT R5, R5, 0x2000, R0, 0xf8, !PT ;  /* 0x0000200005057812 */ /* 0x000fe200078ef800 */
[----:B------:R-:W-:Y:S01]  /*2790*/  UMOV UR6, UR7 ;  /* 0x0000000700067c82 */ /* 0x000fe20008000000 */
[----:B------:R-:W-:Y:S02]  /*27a0*/  LOP3.LUT R2, R2, 0x70, R3, 0xf8, !PT ;  /* 0x0000007002027812 */ /* 0x000fe400078ef803 */
[----:B------:R-:W-:Y:S02]  /*27b0*/  ISETP.LT.U32.AND P0, PT, R68, 0x80, P0 ;  /* 0x000000804400780c */ /* 0x000fe40000701070 */
[----:B------:R-:W-:Y:S02]  /*27c0*/  LOP3.LUT R2, R5, R2, RZ, 0xfc, !PT ;  /* 0x0000000205027212 */ /* 0x000fe400078efcff */
[----:B----4-:R-:W-:Y:S01]  /*27d0*/  LDTM.16dp32bit_t0_t15.x64 R4, tmem[UR4] ;  /* 0x00000004000479ee */ /* 0x010fe20008b00000 */
[----:B------:R-:W3:Y:S01]  /*27e0*/  LDTM.16dp32bit_t16_t31.x64 R4, tmem[UR4+0x40] ;  /* 0x00004004000479ee */ /* 0x000ee20008b20000 */
[----:B------:R-:W-:Y:S01]  /*27f0*/  NOP ;  /* 0x0000000000007918 */ /* 0x000fe20000000000 */
[C---:B------:R-:W-:Y:S01]  /*2800*/  LOP3.LUT R0, R2.reuse, 0x10, RZ, 0x3c, !PT ;  /* 0x0000001002007812 */ /* 0x040fe200078e3cff */
[----:B------:R-:W-:Y:S01]  /*2810*/  ULEA UR4, UR5, UR8, 0xd ;  /* 0x0000000805047291 */ /* 0x000fe2000f8e68ff */
[----:B------:R-:W-:Y:S01]  /*2820*/  LOP3.LUT R3, R2, 0x20, RZ, 0x3c, !PT ;  /* 0x0000002002037812 */ /* 0x000fe200078e3cff */
[----:B------:R-:W-:-:S03]  /*2830*/  ULEA UR5, UR5, UR9, 0x6 ;  /* 0x0000000905057291 */ /* 0x000fc6000f8e30ff */
[----:B---3--:R-:W-:Y:S01]  /*2840*/  VOTEU.ANY UP1, P0 ;  /* 0x0000000000ff7886 */ /* 0x008fe20000020100 */
[----:B------:R-:W-:Y:S01]  /*2850*/  VOTEU.ANY UP0, P0 ;  /* 0x0000000000ff7886 */ /* 0x000fe20000000100 */
[----:B------:R-:W-:Y:S02]  /*2860*/  F2FP.F16.F32.PACK_AB R4, R5, R4 ;  /* 0x000000040504723e */ /* 0x000fe400000000ff */
[----:B------:R-:W-:Y:S02]  /*2870*/  F2FP.F16.F32.PACK_AB R5, R7, R6 ;  /* 0x000000060705723e */ /* 0x000fe400000000ff */
[----:B------:R-:W-:Y:S02]  /*2880*/  F2FP.F16.F32.PACK_AB R12, R13, R12 ;  /* 0x0000000c0d0c723e */ /* 0x000fe400000000ff */
[----:B------:R-:W-:Y:S02]  /*2890*/  F2FP.F16.F32.PACK_AB R6, R9, R8 ;  /* 0x000000080906723e */ /* 0x000fe400000000ff */
[----:B------:R-:W-:-:S02]  /*28a0*/  F2FP.F16.F32.PACK_AB R7, R11, R10 ;  /* 0x0000000a0b07723e */ /* 0x000fc400000000ff */
[----:B------:R-:W-:Y:S02]  /*28b0*/  F2FP.F16.F32.PACK_AB R13, R15, R14 ;  /* 0x0000000e0f0d723e */ /* 0x000fe400000000ff */
[----:B------:R-:W-:Y:S01]  /*28c0*/  F2FP.F16.F32.PACK_AB R20, R21, R20 ;  /* 0x000000141514723e */ /* 0x000fe200000000ff */
[----:B--2---:R2:W-:Y:S01]  /*28d0*/  STS.128 [R2+UR8], R4 ;  /* 0x0000000402007988 */ /* 0x0045e20008000c08 */
[----:B------:R-:W-:Y:S02]  /*28e0*/  F2FP.F16.F32.PACK_AB R14, R17, R16 ;  /* 0x00000010110e723e */ /* 0x000fe400000000ff */
[----:B------:R-:W-:Y:S02]  /*28f0*/  F2FP.F16.F32.PACK_AB R15, R19, R18 ;  /* 0x00000012130f723e */ /* 0x000fe400000000ff */
[----:B------:R-:W-:Y:S02]  /*2900*/  F2FP.F16.F32.PACK_AB R21, R23, R22 ;  /* 0x000000161715723e */ /* 0x000fe400000000ff */
[----:B------:R-:W-:Y:S01]  /*2910*/  F2FP.F16.F32.PACK_AB R28, R29, R28 ;  /* 0x0000001c1d1c723e */ /* 0x000fe200000000ff */
[----:B------:R2:W-:Y:S01]  /*2920*/  STS.128 [R0+UR8], R12 ;  /* 0x0000000c00007988 */ /* 0x0005e20008000c08 */
[----:B------:R-:W-:-:S02]  /*2930*/  F2FP.F16.F32.PACK_AB R22, R25, R24 ;  /* 0x000000181916723e */ /* 0x000fc400000000ff */
[----:B------:R-:W-:Y:S02]  /*2940*/  F2FP.F16.F32.PACK_AB R23, R27, R26 ;  /* 0x0000001a1b17723e */ /* 0x000fe400000000ff */
[----:B------:R-:W-:Y:S02]  /*2950*/  F2FP.F16.F32.PACK_AB R29, R31, R30 ;  /* 0x0000001e1f1d723e */ /* 0x000fe400000000ff */
[----:B------:R-:W-:Y:S01]  /*2960*/  F2FP.F16.F32.PACK_AB R36, R37, R36 ;  /* 0x000000242524723e */ /* 0x000fe200000000ff */
[----:B------:R2:W-:Y:S01]  /*2970*/  STS.128 [R3+UR8], R20 ;  /* 0x0000001403007988 */ /* 0x0005e20008000c08 */
[----:B------:R-:W-:Y:S02]  /*2980*/  F2FP.F16.F32.PACK_AB R30, R33, R32 ;  /* 0x00000020211e723e */ /* 0x000fe400000000ff */
[----:B------:R-:W-:Y:S02]  /*2990*/  F2FP.F16.F32.PACK_AB R31, R35, R34 ;  /* 0x00000022231f723e */ /* 0x000fe400000000ff */
[----:B------:R-:W-:-:S02]  /*29a0*/  F2FP.F16.F32.PACK_AB R37, R39, R38 ;  /* 0x000000262725723e */ /* 0x000fc400000000ff */
[----:B------:R-:W-:Y:S02]  /*29b0*/  F2FP.F16.F32.PACK_AB R44, R45, R44 ;  /* 0x0000002c2d2c723e */ /* 0x000fe400000000ff */
[----:B------:R-:W-:Y:S02]  /*29c0*/  LOP3.LUT R8, R2, 0x30, RZ, 0x3c, !PT ;  /* 0x0000003002087812 */ /* 0x000fe400078e3cff */
[----:B------:R-:W-:Y:S02]  /*29d0*/  F2FP.F16.F32.PACK_AB R38, R41, R40 ;  /* 0x000000282926723e */ /* 0x000fe400000000ff */
[----:B------:R-:W-:Y:S01]  /*29e0*/  F2FP.F16.F32.PACK_AB R39, R43, R42 ;  /* 0x0000002a2b27723e */ /* 0x000fe200000000ff */
[----:B------:R2:W-:Y:S01]  /*29f0*/  STS.128 [R8+UR8], R28 ;  /* 0x0000001c08007988 */ /* 0x0005e20008000c08 */
[----:B------:R-:W-:Y:S02]  /*2a00*/  F2FP.F16.F32.PACK_AB R45, R47, R46 ;  /* 0x0000002e2f2d723e */ /* 0x000fe400000000ff */
[----:B------:R-:W-:-:S02]  /*2a10*/  F2FP.F16.F32.PACK_AB R52, R53, R52 ;  /* 0x000000343534723e */ /* 0x000fc400000000ff */
[C---:B------:R-:W-:Y:S02]  /*2a20*/  LOP3.LUT R9, R2.reuse, 0x40, RZ, 0x3c, !PT ;  /* 0x0000004002097812 */ /* 0x040fe400078e3cff */
[----:B------:R-:W-:Y:S02]  /*2a30*/  F2FP.F16.F32.PACK_AB R46, R49, R48 ;  /* 0x00000030312e723e */ /* 0x000fe400000000ff */
[----:B------:R-:W-:Y:S01]  /*2a40*/  F2FP.F16.F32.PACK_AB R47, R51, R50 ;  /* 0x00000032332f723e */ /* 0x000fe200000000ff */
[----:B------:R2:W-:Y:S01]  /*2a50*/  STS.128 [R9+UR8], R36 ;  /* 0x0000002409007988 */ /* 0x0005e20008000c08 */
[----:B------:R-:W-:Y:S02]  /*2a60*/  F2FP.F16.F32.PACK_AB R53, R55, R54 ;  /* 0x000000363735723e */ /* 0x000fe400000000ff */
[----:B------:R-:W-:Y:S02]  /*2a70*/  F2FP.F16.F32.PACK_AB R60, R61, R60 ;  /* 0x0000003c3d3c723e */ /* 0x000fe400000000ff */
[----:B------:R-:W-:-:S02]  /*2a80*/  LOP3.LUT R10, R2, 0x50, RZ, 0x3c, !PT ;  /* 0x00000050020a7812 */ /* 0x000fc400078e3cff */
[----:B------:R-:W-:Y:S02]  /*2a90*/  F2FP.F16.F32.PACK_AB R54, R57, R56 ;  /* 0x000000383936723e */ /* 0x000fe400000000ff */
[----:B------:R-:W-:Y:S01]  /*2aa0*/  F2FP.F16.F32.PACK_AB R55, R59, R58 ;  /* 0x0000003a3b37723e */ /* 0x000fe200000000ff */
[----:B------:R2:W-:Y:S01]  /*2ab0*/  STS.128 [R10+UR8], R44 ;  /* 0x0000002c0a007988 */ /* 0x0005e20008000c08 */
[----:B------:R-:W-:Y:S02]  /*2ac0*/  F2FP.F16.F32.PACK_AB R61, R63, R62 ;  /* 0x0000003e3f3d723e */ /* 0x000fe400000000ff */
[C---:B------:R-:W-:Y:S02]  /*2ad0*/  LOP3.LUT R11, R2.reuse, 0x60, RZ, 0x3c, !PT ;  /* 0x00000060020b7812 */ /* 0x040fe400078e3cff */
[----:B------:R-:W-:Y:S02]  /*2ae0*/  F2FP.F16.F32.PACK_AB R62, R65, R64 ;  /* 0x00000040413e723e */ /* 0x000fe400000000ff */
[----:B------:R-:W-:Y:S01]  /*2af0*/  F2FP.F16.F32.PACK_AB R63, R67, R66 ;  /* 0x00000042433f723e */ /* 0x000fe200000000ff */
[----:B------:R2:W-:Y:S01]  /*2b00*/  STS.128 [R11+UR8], R52 ;  /* 0x000000340b007988 */ /* 0x0005e20008000c08 */
[----:B------:R-:W-:-:S05]  /*2b10*/  LOP3.LUT R16, R2, 0x70, RZ, 0x3c, !PT ;  /* 0x0000007002107812 */ /* 0x000fca00078e3cff */
[----:B------:R2:W-:Y:S01]  /*2b20*/  STS.128 [R16+UR8], R60 ;  /* 0x0000003c10007988 */ /* 0x0005e20008000c08 */
[----:B------:R3:W-:Y:S06]  /*2b30*/  MEMBAR.ALL.CTA ;  /* 0x0000000000007992 */ /* 0x0007ec0000008000 */
[----:B---3--:R-:W3:Y:S02]  /*2b40*/  FENCE.VIEW.ASYNC.S ;  /* 0x00000000000073c6 */ /* 0x008ee40000000000 */
[----:B---3--:R-:W-:Y:S06]  /*2b50*/  BAR.SYNC.DEFER_BLOCKING 0x0 ;  /* 0x0000000000007b1d */ /* 0x008fec0000010000 */
[----:B------:R2:W-:Y:S01]  /*2b60*/  @UP1 UTMASTG.2D [UR4], [UR10] ;  /* 0x000000040a0013b5 */ /* 0x0005e20008008000 */
[----:B------:R0:W-:Y:S01]  /*2b70*/  UTMACMDFLUSH ;  /* 0x00000000000079b7 */ /* 0x0001e20000000000 */
[----:B------:R-:W-:-:S04]  /*2b80*/  DEPBAR.LE SB0, 0x0 ;  /* 0x000080000000791a */ /* 0x000fc80000000000 */
[----:B------:R-:W-:Y:S08]  /*2b90*/  BAR.SYNC.DEFER_BLOCKING 0x0 ;  /* 0x0000000000007b1d */ /* 0x000ff00000010000 */
[----:B------:R-:W-:Y:S06]  /*2ba0*/  BAR.SYNC.DEFER_BLOCKING 0x0 ;  /* 0x0000000000007b1d */ /* 0x000fec0000010000 */
[----:B--2---:R-:W-:Y:S05]  /*2bb0*/  @P2 BRA `(.L_x_75) ;  /* 0x0000000000a02947 */ /* 0x004fea0003800000 */
[----:B------:R-:W2:Y:S01]  /*2bc0*/  S2UR UR5, SR_CgaCtaId ;  /* 0x00000000000579c3 */ /* 0x000ea20000008800 */
[----:B------:R-:W-:Y:S01]  /*2bd0*/  NOP ;  /* 0x0000000000007918 */ /* 0x000fe20000000000 */
[----:B------:R-:W-:Y:S01]  /*2be0*/  UMOV UR4, 0x50 ;  /* 0x0000005000047882 */ /* 0x000fe20000000000 */
[----:B------:R-:W-:Y:S02]  /*2bf0*/  IMAD.U32 R0, RZ, RZ, UR24 ;  /* 0x00000018ff007e24 */ /* 0x000fe4000f8e00ff */
[----:B------:R-:W-:Y:S02]  /*2c00*/  IMAD.MOV.U32 R3, RZ, RZ, 0xff ;  /* 0x000000ffff037424 */ /* 0x000fe400078e00ff */
[----:B------:R-:W-:Y:S01]  /*2c10*/  IMAD.MOV.U32 R7, RZ, RZ, 0x1 ;  /* 0x00000001ff077424 */ /* 0x000fe200078e00ff */
[----:B------:R-:W-:-:S04]  /*2c20*/  LOP3.LUT R0, R0, 0xffff, RZ, 0xc0, !PT ;  /* 0x0000ffff00007812 */ /* 0x000fc800078ec0ff */
[----:B------:R-:W-:-:S05]  /*2c30*/  SHF.R.U32.HI R0, RZ, 0x5, R0 ;  /* 0x00000005ff007819 */ /* 0x000fca0000011600 */
[----:B------:R-:W-:Y:S01]  /*2c40*/  VIADD R2, R0, 0x10 ;  /* 0x0000001000027836 */ /* 0x000fe20000000000 */
[----:B------:R-:W-:Y:S01]  /*2c50*/  SHF.L.U32 R0, R3, R0, RZ ;  /* 0x0000000003007219 */ /* 0x000fe200000006ff */
[----:B--2---:R-:W-:-:S03]  /*2c60*/  ULEA UR6, UR5, UR4, 0x18 ;  /* 0x0000000405067291 */ /* 0x004fc6000f8ec0ff */
[----:B------:R-:W-:-:S04]  /*2c70*/  SHF.L.U32 R3, R7, R2, RZ ;  /* 0x0000000207037219 */ /* 0x000fc800000006ff */
[----:B------:R-:W-:Y:S02]  /*2c80*/  LOP3.LUT R0, R3, R0, RZ, 0xfc, !PT ;  /* 0x0000000003007212 */ /* 0x000fe400078efcff */
[----:B------:R-:W2:Y:S02]  /*2c90*/  LDS R5, [UR6] ;  /* 0x00000006ff057984 */ /* 0x000ea40008000800 */
[C---:B------:R-:W-:Y:S02]  /*2ca0*/  LOP3.LUT R2, R0.reuse, 0xffff, RZ, 0xc0, !PT ;  /* 0x0000ffff00027812 */ /* 0x040fe400078ec0ff */
[----:B--2---:R-:W-:-:S04]  /*2cb0*/  LOP3.LUT R3, R0, 0xffff, R5, 0x80, !PT ;  /* 0x0000ffff00037812 */ /* 0x004fc800078e8005 */
[----:B------:R-:W-:-:S13]  /*2cc0*/  ISETP.NE.AND P0, PT, R3, R2, PT ;  /* 0x000000020300720c */ /* 0x000fda0003f05270 */
[----:B------:R-:W-:Y:S05]  /*2cd0*/  @P0 BRA `(.L_x_76) ;  /* 0x0000000000500947 */ /* 0x000fea0003800000 */
[----:B------:R-:W-:Y:S02]  /*2ce0*/  SHF.R.U32.HI R5, RZ, 0x10, R5 ;  /* 0x00000010ff057819 */ /* 0x000fe40000011605 */
[----:B------:R-:W-:-:S04]  /*2cf0*/  SHF.R.U32.HI R2, RZ, 0x10, R0 ;  /* 0x00000010ff027819 */ /* 0x000fc80000011600 */
[----:B------:R-:W-:-:S04]  /*2d00*/  LOP3.LUT R5, R5, R2, RZ, 0xc0, !PT ;  /* 0x0000000205057212 */ /* 0x000fc800078ec0ff */
[----:B------:R-:W-:-:S13]  /*2d10*/  ISETP.NE.AND P0, PT, R5, R2, PT ;  /* 0x000000020500720c */ /* 0x000fda0003f05270 */
[----:B------:R-:W-:Y:S05]  /*2d20*/  @P0 BRA `(.L_x_77) ;  /* 0x0000000000300947 */ /* 0x000fea0003800000 */
[----:B------:R-:W-:Y:S01]  /*2d30*/  R2UR UR4, R0 ;  /* 0x00000000000472ca */ /* 0x000fe200000e0000 */
[----:B------:R-:W-:Y:S01]  /*2d40*/  VOTEU.ANY UR5, UPT, PT ;  /* 0x0000000000057886 */ /* 0x000fe200038e0100 */
[----:B------:R-:W2:Y:S01]  /*2d50*/  S2R R0, SR_LANEID ;  /* 0x0000000000007919 */ /* 0x000ea20000000000 */
[----:B------:R-:W-:-:S10]  /*2d60*/  UFLO.U32 UR5, UR5 ;  /* 0x00000005000572bd */ /* 0x000fd400080e0000 */
[----:B------:R-:W-:-:S06]  /*2d70*/  ULOP3.LUT UR4, URZ, UR4, URZ, 0x33, !UPT ;  /* 0x00000004ff047292 */ /* 0x000fcc000f8e33ff */
[----:B------:R-:W-:-:S04]  /*2d80*/  IMAD.U32 R2, RZ, RZ, UR4 ;  /* 0x00000004ff027e24 */ /* 0x000fc8000f8e00ff */
[----:B------:R-:W3:Y:S02]  /*2d90*/  REDUX UR7, R2 ;  /* 0x00000000020773c4 */ /* 0x000ee40000000000 */
[----:B------:R4:W-:Y:S01]  /*2da0*/  UTCATOMSWS.AND URZ, UR4 ;  /* 0x0000000400ff79e3 */ /* 0x0009e20008000000 */
[----:B--2---:R-:W-:Y:S01]  /*2db0*/  ISETP.EQ.U32.AND P0, PT, R0, UR5, PT ;  /* 0x0000000500007c0c */ /* 0x004fe2000bf02070 */
[----:B---3--:R-:W-:-:S12]  /*2dc0*/  IMAD.U32 R0, RZ, RZ, UR7 ;  /* 0x00000007ff007e24 */ /* 0x008fd8000f8e00ff */
[----:B------:R4:W-:Y:S01]  /*2dd0*/  @P0 ATOMS.AND RZ, [UR6], R0 ;  /* 0x00000000ffff098c */ /* 0x0009e2000a800006 */
[----:B------:R-:W-:Y:S05]  /*2de0*/  BRA `(.L_x_75) ;  /* 0x0000000000147947 */ /* 0x000fea0003800000 */
.L_x_77:
[----:B------:R-:W-:-:S07]  /*2df0*/  MOV R2, 0x2e10 ;  /* 0x00002e1000027802 */ /* 0x000fce0000000f00 */
[----:B-1----:R-:W-:Y:S05]  /*2e00*/  CALL.REL.NOINC `($__internal_0_$__cuda_sm10x_tcgen05_guardrail_trap_col_being_dealloced_not_returned_by_alloc) ;  /* 0x0000000000447944 */ /* 0x002fea0003c00000 */
[----:B------:R-:W-:Y:S05]  /*2e10*/  BRA `(.L_x_75) ;  /* 0x0000000000087947 */ /* 0x000fea0003800000 */
.L_x_76:
[----:B------:R-:W-:-:S07]  /*2e20*/  MOV R2, 0x2e40 ;  /* 0x00002e4000027802 */ /* 0x000fce0000000f00 */
[----:B-1----:R-:W-:Y:S05]  /*2e30*/  CALL.REL.NOINC `($__internal_2_$__cuda_sm10x_tcgen05_guardrail_trap_unallocated_columns_being_dealloced) ;  /* 0x0000000000507944 */ /* 0x002fea0003c00000 */
.L_x_75:
[----:B------:R-:W-:Y:S01]  /*2e40*/  NOP ;  /* 0x0000000000007918 */ /* 0x000fe20000000000 */
[----:B----4-:R-:W-:Y:S05]  /*2e50*/  EXIT ;  /* 0x000000000000794d */ /* 0x010fea0003800000 */
.L_x_60:
[----:B------:R-:W2:Y:S02]  /*2e60*/  SYNCS.PHASECHK.TRANS64.TRYWAIT P0, [UR8+0x28000], RZ ;  /* 0x028000ffff0075a7 */ /* 0x000ea40008001108 */
[----:B--2---:R-:W-:Y:S05]  /*2e70*/  @!P0 BRA `(.L_x_60) ;  /* 0xfffffffc00f88947 */ /* 0x004fea000383ffff */
[----:B------:R-:W-:Y:S05]  /*2e80*/  BRA `(.L_x_78) ;  /* 0xffffffec00947947 */ /* 0x000fea000383ffff */
.L_x_62:
[----:B------:R-:W2:Y:S02]  /*2e90*/  SYNCS.PHASECHK.TRANS64.TRYWAIT P1, [UR8+0x28020], RZ ;  /* 0x028020ffff0075a7 */ /* 0x000ea40008021108 */
[----:B--2---:R-:W-:Y:S05]  /*2ea0*/  @!P1 BRA `(.L_x_62) ;  /* 0xfffffffc00f89947 */ /* 0x004fea000383ffff */
[----:B------:R-:W-:Y:S05]  /*2eb0*/  BRA `(.L_x_79) ;  /* 0xfffffff000347947 */ /* 0x000fea000383ffff */
.L_x_63:
[----:B------:R-:W3:Y:S02]  /*2ec0*/  SYNCS.PHASECHK.TRANS64.TRYWAIT P0, [UR17+0x28000], R3 ;  /* 0x02800003ff0075a7 */ /* 0x000ee40008001111 */
[----:B---3--:R-:W-:Y:S05]  /*2ed0*/  @!P0 BRA `(.L_x_63) ;  /* 0xfffffffc00f88947 */ /* 0x008fea000383ffff */
[----:B------:R-:W-:Y:S05]  /*2ee0*/  BRA `(.L_x_80) ;  /* 0xfffffff000bc7947 */ /* 0x000fea000383ffff */
.L_x_65:
[----:B------:R-:W3:Y:S02]  /*2ef0*/  SYNCS.PHASECHK.TRANS64.TRYWAIT P0, [UR17+0x28020], R3 ;  /* 0x02802003ff0075a7 */ /* 0x000ee40008001111 */
[----:B---3--:R-:W-:Y:S05]  /*2f00*/  @!P0 BRA `(.L_x_65) ;  /* 0xfffffffc00f88947 */ /* 0x008fea000383ffff */
[----:B------:R-:W-:Y:S05]  /*2f10*/  BRA `(.L_x_81) ;  /* 0xfffffff400687947 */ /* 0x000fea000383ffff */
        .weak           $__internal_0_$__cuda_sm10x_tcgen05_guardrail_trap_col_being_dealloced_not_returned_by_alloc
        .type           $__internal_0_$__cuda_sm10x_tcgen05_guardrail_trap_col_being_dealloced_not_returned_by_alloc,@function
        .size           $__internal_0_$__cuda_sm10x_tcgen05_guardrail_trap_col_being_dealloced_not_returned_by_alloc,($__internal_1_$__cuda_sm10x_tcgen05_guardrail_trap_phase_invalid_during_alloc - $__internal_0_$__cuda_sm10x_tcgen05_guardrail_trap_col_being_dealloced_not_returned_by_alloc)
$__internal_0_$__cuda_sm10x_tcgen05_guardrail_trap_col_being_dealloced_not_returned_by_alloc:
[----:B------:R-:W-:Y:S05]  /*2f20*/  BPT.TRAP 0x1 ;  /* 0x000000040000795c */ /* 0x000fea0000300000 */
[----:B------:R-:W-:-:S04]  /*2f30*/  IMAD.MOV.U32 R3, RZ, RZ, 0x0 ;  /* 0x00000000ff037424 */ /* 0x000fc800078e00ff */
[----:B------:R-:W-:Y:S05]  /*2f40*/  RET.REL.NODEC R2 `(gluon_tcgen05) ;  /* 0xffffffd0022c7950 */ /* 0x000fea0003c3ffff */
        .weak           $__internal_1_$__cuda_sm10x_tcgen05_guardrail_trap_phase_invalid_during_alloc
        .type           $__internal_1_$__cuda_sm10x_tcgen05_guardrail_trap_phase_invalid_during_alloc,@function
        .size           $__internal_1_$__cuda_sm10x_tcgen05_guardrail_trap_phase_invalid_during_alloc,($__internal_2_$__cuda_sm10x_tcgen05_guardrail_trap_unallocated_columns_being_dealloced - $__internal_1_$__cuda_sm10x_tcgen05_guardrail_trap_phase_invalid_during_alloc)
$__internal_1_$__cuda_sm10x_tcgen05_guardrail_trap_phase_invalid_during_alloc:
[----:B------:R-:W-:Y:S05]  /*2f50*/  BPT.TRAP 0x1 ;  /* 0x000000040000795c */ /* 0x000fea0000300000 */
[----:B------:R-:W-:-:S04]  /*2f60*/  IMAD.MOV.U32 R3, RZ, RZ, 0x0 ;  /* 0x00000000ff037424 */ /* 0x000fc800078e00ff */
[----:B------:R-:W-:Y:S05]  /*2f70*/  RET.REL.NODEC R2 `(gluon_tcgen05) ;  /* 0xffffffd002207950 */ /* 0x000fea0003c3ffff */
        .weak           $__internal_2_$__cuda_sm10x_tcgen05_guardrail_trap_unallocated_columns_being_dealloced
        .type           $__internal_2_$__cuda_sm10x_tcgen05_guardrail_trap_unallocated_columns_being_dealloced,@function
        .size           $__internal_2_$__cuda_sm10x_tcgen05_guardrail_trap_unallocated_columns_being_dealloced,(.L_x_85 - $__internal_2_$__cuda_sm10x_tcgen05_guardrail_trap_unallocated_columns_being_dealloced)
$__internal_2_$__cuda_sm10x_tcgen05_guardrail_trap_unallocated_columns_being_dealloced:
[----:B------:R-:W-:Y:S05]  /*2f80*/  BPT.TRAP 0x1 ;  /* 0x000000040000795c */ /* 0x000fea0000300000 */
[----:B------:R-:W-:-:S04]  /*2f90*/  IMAD.MOV.U32 R3, RZ, RZ, 0x0 ;  /* 0x00000000ff037424 */ /* 0x000fc800078e00ff */
[----:B------:R-:W-:Y:S05]  /*2fa0*/  RET.REL.NODEC R2 `(gluon_tcgen05) ;  /* 0xffffffd002147950 */ /* 0x000fea0003c3ffff */
.L_x_82:
[----:B------:R-:W-:-:S00]  /*2fb0*/  BRA `(.L_x_82) ;  /* 0xfffffffc00fc7947 */ /* 0x000fc0000383ffff */
[----:B------:R-:W-:-:S00]  /*2fc0*/  NOP ;  /* 0x0000000000007918 */ /* 0x000fc00000000000 */
        /* <DEDUP_REMOVED lines=11> */
.L_x_85:


//--------------------- .nv.shared.gluon_tcgen05  --------------------------
	.section	.nv.shared.gluon_tcgen05,"aw",@nobits
	.sectionflags	@""
	.align	16
	.zero		1024


//--------------------- .nv.shared.reserved.0     --------------------------
	.section	.nv.shared.reserved.0,"aw",@nobits
	.align	8
	.weak		__nv_reservedSMEM_offset_0_alias
	.size		__nv_reservedSMEM_offset_0_alias, 0, 64
	.other		__nv_reservedSMEM_offset_0_alias,@"STO_CUDA_RESERVED_SHARED STV_DEFAULT"
__nv_reservedSMEM_offset_0_alias:
	.zero		0
.nv.shared.reserved.0:
	.zero		64
	.weak		__nv_reservedSMEM_allocation_phase
	.type		__nv_reservedSMEM_allocation_phase,@object
	.size		__nv_reservedSMEM_allocation_phase,(.L_0 - __nv_reservedSMEM_allocation_phase)
__nv_reservedSMEM_allocation_phase:
	.zero		1
.L_0:
	.zero		7
	.weak		__nv_reservedSMEM_devtool_atexit_pc
	.type		__nv_reservedSMEM_devtool_atexit_pc,@object
	.size		__nv_reservedSMEM_devtool_atexit_pc,(__nv_reservedSMEM_allocation_mask - __nv_reservedSMEM_devtool_atexit_pc)
__nv_reservedSMEM_devtool_atexit_pc:
	.zero		8
	.weak		__nv_reservedSMEM_allocation_mask
	.type		__nv_reservedSMEM_allocation_mask,@object
	.size		__nv_reservedSMEM_allocation_mask,(.L_2 - __nv_reservedSMEM_allocation_mask)
__nv_reservedSMEM_allocation_mask:
	.zero		4
.L_2:


//--------------------- .nv.constant0.gluon_tcgen05 --------------------------
	.section	.nv.constant0.gluon_tcgen05,"a",@progbits
	.sectionflags	@""
	.align	4
.nv.constant0.gluon_tcgen05:
	.zero		976


//--------------------- SYMBOLS --------------------------

	.type		.nv.reservedSmem.offset0,@object
	.size		.nv.reservedSmem.offset0,0x4
	.type		.nv.reservedSmem.cap,@object
	.size		.nv.reservedSmem.cap,0x4
